def attn_fwd(
    Q,
    K,
    V,
    Out,
    Lse,
    sm_scale,
    stride_qz,
    stride_qh,
    stride_qm,
    stride_qk,
    stride_kz,
    stride_kh,
    stride_kn,
    stride_kk,
    stride_vz,
    stride_vh,
    stride_vn,
    stride_vk,
    stride_oz,
    stride_oh,
    stride_om,
    stride_ok,
    seqlen_q,
    seqlen_k,
    BLOCK_M: tl.constexpr,
    BLOCK_N: tl.constexpr,
    HEAD_DIM: tl.constexpr,
    CAUSAL: tl.constexpr,
):
    start_m = tl.program_id(0)
    off_hz = tl.program_id(1)
    q_off = off_hz * stride_qh
    k_off = off_hz * stride_kh
    v_off = off_hz * stride_vh
    offs_m = start_m * BLOCK_M + tl.arange(0, BLOCK_M)
    offs_d = tl.arange(0, HEAD_DIM)
    offs_n = tl.arange(0, BLOCK_N)
    q_ptrs = Q + q_off + offs_m[:, None] * stride_qm + offs_d[None, :] * stride_qk
    k_ptrs = K + k_off + offs_d[:, None] * stride_kk + offs_n[None, :] * stride_kn
    v_ptrs = V + v_off + offs_n[:, None] * stride_vn + offs_d[None, :] * stride_vk
    m_i = tl.full([BLOCK_M], float("-inf"), dtype=tl.float32)
    l_i = tl.zeros([BLOCK_M], dtype=tl.float32) + 1.0
    acc = tl.zeros([BLOCK_M, HEAD_DIM], dtype=tl.float32)
    q = tl.load(q_ptrs)
    acc, l_i, m_i = _attn_fwd_inner(
        acc,
        l_i,
        m_i,
        q,
        k_ptrs,
        v_ptrs,
        sm_scale,
        stride_kn,
        stride_vn,
        start_m,
        seqlen_k,
        BLOCK_M,
        BLOCK_N,
        HEAD_DIM,
        CAUSAL,
    )
    acc = acc / l_i[:, None]
    lse = m_i + tl.math.log2(l_i) / 1.4426950408889634
    o_ptrs = (
        Out
        + off_hz * stride_oh
        + offs_m[:, None] * stride_om
        + offs_d[None, :] * stride_ok
    )
    tl.store(o_ptrs, acc.to(Out.dtype.element_ty))
    tl.store(Lse + off_hz * seqlen_q + offs_m, lse)

# config = {"BLOCK_M": 32, "BLOCK_N": 64, "HEAD_DIM": 512, "arch": "sm_80", "causal": false, "dtype": "fp16", "num_stages": 3, "num_warps": 8}
# arch = sm_80


// ===== COMPILED SASS (sm_80) =====

	.target	sm_80

	.elftype	@"ET_EXEC"


//--------------------- .note.nv.tkinfo           --------------------------
	.section	.note.nv.tkinfo,"",@"SHT_NOTE"
	.sectionflags	@"SHF_NOTE_NV_TKINFO"
	.tkinfo
        /*0018*/ 	.word	0x00000002
        /*0030*/ 	.string	""
        /*0030*/ 	.string	"ptxas"
        /*0030*/ 	.string	"Cuda compilation tools, release 13.0, V13.0.88"
        /*0030*/ 	.string	"Build cuda_13.0.r13.0/compiler.36424714_0"
        /*0030*/ 	.string	"-v  -suppress-debug-info  -lineinfo  -arch sm_80 "



//--------------------- .note.nv.cuinfo           --------------------------
	.section	.note.nv.cuinfo,"",@"SHT_NOTE"
	.sectionflags	@"SHF_NOTE_NV_CUINFO"
        /*0018*/ 	.short	0x0002
        /*001a*/ 	.short	0x0050
        /*001c*/ 	.short	0x0082
	.zero		2


//--------------------- .nv.info                  --------------------------
	.section	.nv.info,"",@"SHT_CUDA_INFO"
	.align	4


	//----- nvinfo : EIATTR_REGCOUNT
	.align		4
        /*0000*/ 	.byte	0x04, 0x2f
        /*0002*/ 	.short	(.L_2 - .L_1)
	.align		4
.L_1:
        /*0004*/ 	.word	index@(attn_fwd)
        /*0008*/ 	.word	0x000000ff


	//----- nvinfo : EIATTR_FRAME_SIZE
	.align		4
.L_2:
        /*000c*/ 	.byte	0x04, 0x11
        /*000e*/ 	.short	(.L_4 - .L_3)
	.align		4
.L_3:
        /*0010*/ 	.word	index@(attn_fwd)
        /*0014*/ 	.word	0x000007b0


	//----- nvinfo : EIATTR_MIN_STACK_SIZE
	.align		4
.L_4:
        /*0018*/ 	.byte	0x04, 0x12
        /*001a*/ 	.short	(.L_6 - .L_5)
	.align		4
.L_5:
        /*001c*/ 	.word	index@(attn_fwd)
        /*0020*/ 	.word	0x000007b0
.L_6:


//--------------------- .nv.info.attn_fwd         --------------------------
	.section	.nv.info.attn_fwd,"",@"SHT_CUDA_INFO"
	.sectionflags	@""
	.align	4


	//----- nvinfo : EIATTR_CUDA_API_VERSION
	.align		4
        /*0000*/ 	.byte	0x04, 0x37
        /*0002*/ 	.short	(.L_8 - .L_7)
.L_7:
        /*0004*/ 	.word	0x00000082


	//----- nvinfo : EIATTR_SW2861232_WAR
	.align		4
.L_8:
        /*0008*/ 	.byte	0x01, 0x35
	.zero		2


	//----- nvinfo : EIATTR_PARAM_CBANK
	.align		4
        /*000c*/ 	.byte	0x04, 0x0a
        /*000e*/ 	.short	(.L_10 - .L_9)
	.align		4
.L_9:
        /*0010*/ 	.word	index@(.nv.constant0.attn_fwd)
        /*0014*/ 	.short	0x0160
        /*0016*/ 	.short	0x0088


	//----- nvinfo : EIATTR_CBANK_PARAM_SIZE
	.align		4
.L_10:
        /*0018*/ 	.byte	0x03, 0x19
        /*001a*/ 	.short	0x0088


	//----- nvinfo : EIATTR_KPARAM_INFO
	.align		4
        /*001c*/ 	.byte	0x04, 0x17
        /*001e*/ 	.short	(.L_12 - .L_11)
.L_11:
        /*0020*/ 	.word	0x00000000
        /*0024*/ 	.short	0x0019
        /*0026*/ 	.short	0x0080
        /*0028*/ 	.byte	0x00, 0xf4, 0x21, 0x00


	//----- nvinfo : EIATTR_KPARAM_INFO
	.align		4
.L_12:
        /*002c*/ 	.byte	0x04, 0x17
        /*002e*/ 	.short	(.L_14 - .L_13)
.L_13:
        /*0030*/ 	.word	0x00000000
        /*0034*/ 	.short	0x0018
        /*0036*/ 	.short	0x0078
        /*0038*/ 	.byte	0x00, 0xf4, 0x21, 0x00


	//----- nvinfo : EIATTR_KPARAM_INFO
	.align		4
.L_14:
        /*003c*/ 	.byte	0x04, 0x17
        /*003e*/ 	.short	(.L_16 - .L_15)
.L_15:
        /*0040*/ 	.word	0x00000000
        /*0044*/ 	.short	0x0017
        /*0046*/ 	.short	0x0070
        /*0048*/ 	.byte	0x00, 0xf0, 0x11, 0x00


	//----- nvinfo : EIATTR_KPARAM_INFO
	.align		4
.L_16:
        /*004c*/ 	.byte	0x04, 0x17
        /*004e*/ 	.short	(.L_18 - .L_17)
.L_17:
        /*0050*/ 	.word	0x00000000
        /*0054*/ 	.short	0x0016
        /*0056*/ 	.short	0x006c
        /*0058*/ 	.byte	0x00, 0xf0, 0x11, 0x00


	//----- nvinfo : EIATTR_KPARAM_INFO
	.align		4
.L_18:
        /*005c*/ 	.byte	0x04, 0x17
        /*005e*/ 	.short	(.L_20 - .L_19)
.L_19:
        /*0060*/ 	.word	0x00000000
        /*0064*/ 	.short	0x0015
        /*0066*/ 	.short	0x0068
        /*0068*/ 	.byte	0x00, 0xf0, 0x11, 0x00


	//----- nvinfo : EIATTR_KPARAM_INFO
	.align		4
.L_20:
        /*006c*/ 	.byte	0x04, 0x17
        /*006e*/ 	.short	(.L_22 - .L_21)
.L_21:
        /*0070*/ 	.word	0x00000000
        /*0074*/ 	.short	0x0014
        /*0076*/ 	.short	0x0064
        /*0078*/ 	.byte	0x00, 0xf0, 0x11, 0x00


	//----- nvinfo : EIATTR_KPARAM_INFO
	.align		4
.L_22:
        /*007c*/ 	.byte	0x04, 0x17
        /*007e*/ 	.short	(.L_24 - .L_23)
.L_23:
        /*0080*/ 	.word	0x00000000
        /*0084*/ 	.short	0x0013
        /*0086*/ 	.short	0x0060
        /*0088*/ 	.byte	0x00, 0xf0, 0x11, 0x00


	//----- nvinfo : EIATTR_KPARAM_INFO
	.align		4
.L_24:
        /*008c*/ 	.byte	0x04, 0x17
        /*008e*/ 	.short	(.L_26 - .L_25)
.L_25:
        /*0090*/ 	.word	0x00000000
        /*0094*/ 	.short	0x0012
        /*0096*/ 	.short	0x005c
        /*0098*/ 	.byte	0x00, 0xf0, 0x11, 0x00


	//----- nvinfo : EIATTR_KPARAM_INFO
	.align		4
.L_26:
        /*009c*/ 	.byte	0x04, 0x17
        /*009e*/ 	.short	(.L_28 - .L_27)
.L_27:
        /*00a0*/ 	.word	0x00000000
        /*00a4*/ 	.short	0x0011
        /*00a6*/ 	.short	0x0058
        /*00a8*/ 	.byte	0x00, 0xf0, 0x11, 0x00


	//----- nvinfo : EIATTR_KPARAM_INFO
	.align		4
.L_28:
        /*00ac*/ 	.byte	0x04, 0x17
        /*00ae*/ 	.short	(.L_30 - .L_29)
.L_29:
        /*00b0*/ 	.word	0x00000000
        /*00b4*/ 	.short	0x0010
        /*00b6*/ 	.short	0x0054
        /*00b8*/ 	.byte	0x00, 0xf0, 0x11, 0x00


	//----- nvinfo : EIATTR_KPARAM_INFO
	.align		4
.L_30:
        /*00bc*/ 	.byte	0x04, 0x17
        /*00be*/ 	.short	(.L_32 - .L_31)
.L_31:
        /*00c0*/ 	.word	0x00000000
        /*00c4*/ 	.short	0x000f
        /*00c6*/ 	.short	0x0050
        /*00c8*/ 	.byte	0x00, 0xf0, 0x11, 0x00


	//----- nvinfo : EIATTR_KPARAM_INFO
	.align		4
.L_32:
        /*00cc*/ 	.byte	0x04, 0x17
        /*00ce*/ 	.short	(.L_34 - .L_33)
.L_33:
        /*00d0*/ 	.word	0x00000000
        /*00d4*/ 	.short	0x000e
        /*00d6*/ 	.short	0x004c
        /*00d8*/ 	.byte	0x00, 0xf0, 0x11, 0x00


	//----- nvinfo : EIATTR_KPARAM_INFO
	.align		4
.L_34:
        /*00dc*/ 	.byte	0x04, 0x17
        /*00de*/ 	.short	(.L_36 - .L_35)
.L_35:
        /*00e0*/ 	.word	0x00000000
        /*00e4*/ 	.short	0x000d
        /*00e6*/ 	.short	0x0048
        /*00e8*/ 	.byte	0x00, 0xf0, 0x11, 0x00


	//----- nvinfo : EIATTR_KPARAM_INFO
	.align		4
.L_36:
        /*00ec*/ 	.byte	0x04, 0x17
        /*00ee*/ 	.short	(.L_38 - .L_37)
.L_37:
        /*00f0*/ 	.word	0x00000000
        /*00f4*/ 	.short	0x000c
        /*00f6*/ 	.short	0x0044
        /*00f8*/ 	.byte	0x00, 0xf0, 0x11, 0x00


	//----- nvinfo : EIATTR_KPARAM_INFO
	.align		4
.L_38:
        /*00fc*/ 	.byte	0x04, 0x17
        /*00fe*/ 	.short	(.L_40 - .L_39)
.L_39:
        /*0100*/ 	.word	0x00000000
        /*0104*/ 	.short	0x000b
        /*0106*/ 	.short	0x0040
        /*0108*/ 	.byte	0x00, 0xf0, 0x11, 0x00


	//----- nvinfo : EIATTR_KPARAM_INFO
	.align		4
.L_40:
        /*010c*/ 	.byte	0x04, 0x17
        /*010e*/ 	.short	(.L_42 - .L_41)
.L_41:
        /*0110*/ 	.word	0x00000000
        /*0114*/ 	.short	0x000a
        /*0116*/ 	.short	0x003c
        /*0118*/ 	.byte	0x00, 0xf0, 0x11, 0x00


	//----- nvinfo : EIATTR_KPARAM_INFO
	.align		4
.L_42:
        /*011c*/ 	.byte	0x04, 0x17
        /*011e*/ 	.short	(.L_44 - .L_43)
.L_43:
        /*0120*/ 	.word	0x00000000
        /*0124*/ 	.short	0x0009
        /*0126*/ 	.short	0x0038
        /*0128*/ 	.byte	0x00, 0xf0, 0x11, 0x00


	//----- nvinfo : EIATTR_KPARAM_INFO
	.align		4
.L_44:
        /*012c*/ 	.byte	0x04, 0x17
        /*012e*/ 	.short	(.L_46 - .L_45)
.L_45:
        /*0130*/ 	.word	0x00000000
        /*0134*/ 	.short	0x0008
        /*0136*/ 	.short	0x0034
        /*0138*/ 	.byte	0x00, 0xf0, 0x11, 0x00


	//----- nvinfo : EIATTR_KPARAM_INFO
	.align		4
.L_46:
        /*013c*/ 	.byte	0x04, 0x17
        /*013e*/ 	.short	(.L_48 - .L_47)
.L_47:
        /*0140*/ 	.word	0x00000000
        /*0144*/ 	.short	0x0007
        /*0146*/ 	.short	0x0030
        /*0148*/ 	.byte	0x00, 0xf0, 0x11, 0x00


	//----- nvinfo : EIATTR_KPARAM_INFO
	.align		4
.L_48:
        /*014c*/ 	.byte	0x04, 0x17
        /*014e*/ 	.short	(.L_50 - .L_49)
.L_49:
        /*0150*/ 	.word	0x00000000
        /*0154*/ 	.short	0x0006
        /*0156*/ 	.short	0x002c
        /*0158*/ 	.byte	0x00, 0xf0, 0x11, 0x00


	//----- nvinfo : EIATTR_KPARAM_INFO
	.align		4
.L_50:
        /*015c*/ 	.byte	0x04, 0x17
        /*015e*/ 	.short	(.L_52 - .L_51)
.L_51:
        /*0160*/ 	.word	0x00000000
        /*0164*/ 	.short	0x0005
        /*0166*/ 	.short	0x0028
        /*0168*/ 	.byte	0x00, 0xf0, 0x11, 0x00


	//----- nvinfo : EIATTR_KPARAM_INFO
	.align		4
.L_52:
        /*016c*/ 	.byte	0x04, 0x17
        /*016e*/ 	.short	(.L_54 - .L_53)
.L_53:
        /*0170*/ 	.word	0x00000000
        /*0174*/ 	.short	0x0004
        /*0176*/ 	.short	0x0020
        /*0178*/ 	.byte	0x00, 0xf4, 0x21, 0x00


	//----- nvinfo : EIATTR_KPARAM_INFO
	.align		4
.L_54:
        /*017c*/ 	.byte	0x04, 0x17
        /*017e*/ 	.short	(.L_56 - .L_55)
.L_55:
        /*0180*/ 	.word	0x00000000
        /*0184*/ 	.short	0x0003
        /*0186*/ 	.short	0x0018
        /*0188*/ 	.byte	0x00, 0xf4, 0x21, 0x00


	//----- nvinfo : EIATTR_KPARAM_INFO
	.align		4
.L_56:
        /*018c*/ 	.byte	0x04, 0x17
        /*018e*/ 	.short	(.L_58 - .L_57)
.L_57:
        /*0190*/ 	.word	0x00000000
        /*0194*/ 	.short	0x0002
        /*0196*/ 	.short	0x0010
        /*0198*/ 	.byte	0x00, 0xf4, 0x21, 0x00


	//----- nvinfo : EIATTR_KPARAM_INFO
	.align		4
.L_58:
        /*019c*/ 	.byte	0x04, 0x17
        /*019e*/ 	.short	(.L_60 - .L_59)
.L_59:
        /*01a0*/ 	.word	0x00000000
        /*01a4*/ 	.short	0x0001
        /*01a6*/ 	.short	0x0008
        /*01a8*/ 	.byte	0x00, 0xf4, 0x21, 0x00


	//----- nvinfo : EIATTR_KPARAM_INFO
	.align		4
.L_60:
        /*01ac*/ 	.byte	0x04, 0x17
        /*01ae*/ 	.short	(.L_62 - .L_61)
.L_61:
        /*01b0*/ 	.word	0x00000000
        /*01b4*/ 	.short	0x0000
        /*01b6*/ 	.short	0x0000
        /*01b8*/ 	.byte	0x00, 0xf4, 0x21, 0x00


	//----- nvinfo : EIATTR_MAXREG_COUNT
	.align		4
.L_62:
        /*01bc*/ 	.byte	0x03, 0x1b
        /*01be*/ 	.short	0x00ff


	//----- nvinfo : EIATTR_NUM_BARRIERS
	.align		4
        /*01c0*/ 	.byte	0x02, 0x4c
        /*01c2*/ 	.byte	0x01
	.zero		1


	//----- nvinfo : EIATTR_ANNOTATIONS
	.align		4
        /*01c4*/ 	.byte	0x04, 0x55
        /*01c6*/ 	.short	(.L_64 - .L_63)


	//   ....[0]....
.L_63:
        /*01c8*/ 	.word	0x00000001
        /*01cc*/ 	.byte	0xc0, 0x1a, 0x00, 0x00, 0x01, 0x00, 0x00, 0x00, 0x50, 0x1b, 0x00, 0x00, 0x01, 0x00, 0x00, 0x00
        /* <DEDUP_REMOVED lines=243> */
        /*110c*/ 	.byte	0x40, 0x99, 0x00, 0x00, 0x01, 0x00, 0x00, 0x00, 0x50, 0x99, 0x00, 0x00


	//----- nvinfo : EIATTR_MERCURY_ISA_VERSION
	.align		4
.L_64:
        /*1118*/ 	.byte	0x03, 0x5f
        /*111a*/ 	.short	0x0000


	//----- nvinfo : EIATTR_COOP_GROUP_MASK_REGIDS
	.align		4
        /*111c*/ 	.byte	0x04, 0x29
        /*111e*/ 	.short	(.L_66 - .L_65)


	//   ....[0]....
.L_65:
        /*1120*/ 	.word	0xffffffff


	//   ....[1]....
        /*1124*/ 	.word	0xffffffff


	//   ....[2]....
        /*1128*/ 	.word	0xffffffff


	//   ....[3]....
        /*112c*/ 	.word	0xffffffff


	//   ....[4]....
        /*1130*/ 	.word	0xffffffff


	//   ....[5]....
        /*1134*/ 	.word	0xffffffff


	//   ....[6]....
        /*1138*/ 	.word	0xffffffff


	//   ....[7]....
        /*113c*/ 	.word	0xffffffff


	//   ....[8]....
        /*1140*/ 	.word	0xffffffff


	//   ....[9]....
        /*1144*/ 	.word	0xffffffff


	//   ....[10]....
        /*1148*/ 	.word	0xffffffff


	//   ....[11]....
        /*114c*/ 	.word	0xffffffff


	//   ....[12]....
        /*1150*/ 	.word	0xffffffff


	//   ....[13]....
        /*1154*/ 	.word	0xffffffff


	//   ....[14]....
        /*1158*/ 	.word	0xffffffff


	//   ....[15]....
        /*115c*/ 	.word	0xffffffff


	//   ....[16]....
        /*1160*/ 	.word	0xffffffff


	//   ....[17]....
        /*1164*/ 	.word	0xffffffff


	//   ....[18]....
        /*1168*/ 	.word	0xffffffff


	//   ....[19]....
        /*116c*/ 	.word	0xffffffff


	//   ....[20]....
        /*1170*/ 	.word	0xffffffff


	//   ....[21]....
        /*1174*/ 	.word	0xffffffff


	//----- nvinfo : EIATTR_COOP_GROUP_INSTR_OFFSETS
	.align		4
.L_66:
        /*1178*/ 	.byte	0x04, 0x28
        /*117a*/ 	.short	(.L_68 - .L_67)


	//   ....[0]....
.L_67:
        /*117c*/ 	.word	0x00008010


	//   ....[1]....
        /*1180*/ 	.word	0x00008020


	//   ....[2]....
        /*1184*/ 	.word	0x00008030


	//   ....[3]....
        /*1188*/ 	.word	0x00008040


	//   ....[4]....
        /*118c*/ 	.word	0x00008090


	//   ....[5]....
        /*1190*/ 	.word	0x000080a0


	//   ....[6]....
        /*1194*/ 	.word	0x000080b0


	//   ....[7]....
        /*1198*/ 	.word	0x000080c0


	//   ....[8]....
        /*119c*/ 	.word	0x000081a0


	//   ....[9]....
        /*11a0*/ 	.word	0x000081c0


	//   ....[10]....
        /*11a4*/ 	.word	0x000081e0


	//   ....[11]....
        /*11a8*/ 	.word	0x00008460


	//   ....[12]....
        /*11ac*/ 	.word	0x00008480


	//   ....[13]....
        /*11b0*/ 	.word	0x00008490


	//   ....[14]....
        /*11b4*/ 	.word	0x000084a0


	//   ....[15]....
        /*11b8*/ 	.word	0x000084f0


	//   ....[16]....
        /*11bc*/ 	.word	0x00008500


	//   ....[17]....
        /*11c0*/ 	.word	0x00008510


	//   ....[18]....
        /*11c4*/ 	.word	0x00008520


	//   ....[19]....
        /*11c8*/ 	.word	0x000085e0


	//   ....[20]....
        /*11cc*/ 	.word	0x00008600


	//   ....[21]....
        /*11d0*/ 	.word	0x00008620


	//----- nvinfo : EIATTR_EXIT_INSTR_OFFSETS
	.align		4
.L_68:
        /*11d4*/ 	.byte	0x04, 0x1c
        /*11d6*/ 	.short	(.L_70 - .L_69)


	//   ....[0]....
.L_69:
        /*11d8*/ 	.word	0x0000dcf0


	//   ....[1]....
        /*11dc*/ 	.word	0x0000dd90


	//----- nvinfo : EIATTR_REQNTID
	.align		4
.L_70:
        /*11e0*/ 	.byte	0x04, 0x10
        /*11e2*/ 	.short	(.L_72 - .L_71)
.L_71:
        /*11e4*/ 	.word	0x00000100
        /*11e8*/ 	.word	0x00000001
        /*11ec*/ 	.word	0x00000001
.L_72:


//--------------------- .nv.callgraph             --------------------------
	.section	.nv.callgraph,"",@"SHT_CUDA_CALLGRAPH"
	.align	4
	.sectionentsize	8
	.align		4
        /*0000*/ 	.word	0x00000000
	.align		4
        /*0004*/ 	.word	0xffffffff
	.align		4
        /*0008*/ 	.word	0x00000000
	.align		4
        /*000c*/ 	.word	0xfffffffe
	.align		4
        /*0010*/ 	.word	0x00000000
	.align		4
        /*0014*/ 	.word	0xfffffffd
	.align		4
        /*0018*/ 	.word	0x00000000
	.align		4
        /*001c*/ 	.word	0xfffffffc


//--------------------- .nv.rel.action            --------------------------
	.section	.nv.rel.action,"",@"SHT_CUDA_RELOCINFO"
	.align	8
	.sectionentsize	8
        /*0000*/ 	.byte	0x73, 0x00, 0x00, 0x00, 0x00, 0x00, 0x00, 0x00, 0x00, 0x00, 0x00, 0x11, 0x25, 0x00, 0x05, 0x36


//--------------------- .nv.constant4             --------------------------
	.section	.nv.constant4,"a",@progbits
	.align	8
	.align		8
.nv.constant4:
        /*0000*/ 	.dword	_$_str


//--------------------- .nv.constant0.attn_fwd    --------------------------
	.section	.nv.constant0.attn_fwd,"a",@progbits
	.sectionflags	@""
	.align	4
.nv.constant0.attn_fwd:
	.zero		488


//--------------------- .text.attn_fwd            --------------------------
	.section	.text.attn_fwd,"ax",@progbits
	.sectioninfo	@"SHI_REGISTERS=255"
	.align	128
        .global         attn_fwd
        .type           attn_fwd,@function
        .size           attn_fwd,(.L_x_3 - attn_fwd)
        .other          attn_fwd,@"STO_CUDA_ENTRY STV_DEFAULT"
attn_fwd:
.text.attn_fwd:
[----:B------:R-:W-:Y:S02]  /*0000*/  MOV R1, c[0x0][0x28] ;  /* 0x00000a0000017a02 */ /* 0x000fe40000000f00 */
[----:B------:R-:W0:Y:S01]  /*0010*/  S2R R138, SR_TID.X ;  /* 0x00000000008a7919 */ /* 0x000e220000002100 */
[----:B------:R-:W-:Y:S01]  /*0020*/  ULDC.64 UR4, c[0x0][0x118] ;  /* 0x0000460000047ab9 */ /* 0x000fe20000000a00 */
[----:B------:R-:W-:Y:S02]  /*0030*/  IADD3 R1, R1, -0x7b0, RZ ;  /* 0xfffff85001017810 */ /* 0x000fe40007ffe0ff */
[----:B------:R-:W1:Y:S04]  /*0040*/  S2R R3, SR_CTAID.X ;  /* 0x0000000000037919 */ /* 0x000e680000002500 */
[----:B------:R-:W2:Y:S01]  /*0050*/  S2R R28, SR_CTAID.Y ;  /* 0x00000000001c7919 */ /* 0x000ea20000002600 */
[----:B0-----:R-:W-:Y:S02]  /*0060*/  LOP3.LUT R8, R138, 0x1f, RZ, 0xc0, !PT ;  /* 0x0000001f8a087812 */ /* 0x001fe400078ec0ff */
[----:B------:R-:W-:-:S02]  /*0070*/  SHF.R.U32.HI R7, RZ, 0x5, R138 ;  /* 0x00000005ff077819 */ /* 0x000fc4000001168a */
[----:B-1----:R-:W-:Y:S02]  /*0080*/  LEA R0, R3, R8, 0x5 ;  /* 0x0000000803007211 */ /* 0x002fe400078e28ff */
[----:B------:R-:W-:Y:S01]  /*0090*/  SGXT.U32 R7, R7, 0x3 ;  /* 0x000000030707781a */ /* 0x000fe20000000000 */
[----:B--2---:R-:W-:Y:S02]  /*00a0*/  IMAD R2, R28, c[0x0][0x190], RZ ;  /* 0x000064001c027a24 */ /* 0x004fe400078e02ff */
[----:B------:R-:W-:Y:S02]  /*00b0*/  IMAD R3, R0, c[0x0][0x194], RZ ;  /* 0x0000650000037a24 */ /* 0x000fe400078e02ff */
[----:B------:R-:W-:Y:S01]  /*00c0*/  IMAD.MOV.U32 R0, RZ, RZ, c[0x0][0x198] ;  /* 0x00006600ff007624 */ /* 0x000fe200078e00ff */
[C---:B------:R-:W-:Y:S01]  /*00d0*/  SHF.L.U32 R4, R2.reuse, 0x1, RZ ;  /* 0x0000000102047819 */ /* 0x040fe200000006ff */
[----:B------:R-:W-:Y:S01]  /*00e0*/  IMAD R9, R7, c[0x0][0x198], RZ ;  /* 0x0000660007097a24 */ /* 0x000fe200078e02ff */
[----:B------:R-:W-:Y:S01]  /*00f0*/  SHF.L.U32 R5, R3, 0x1, RZ ;  /* 0x0000000103057819 */ /* 0x000fe200000006ff */
[----:B------:R-:W-:-:S03]  /*0100*/  IMAD.HI R2, R2, 0x2, RZ ;  /* 0x0000000202027827 */ /* 0x000fc600078e02ff */
[----:B------:R-:W-:Y:S01]  /*0110*/  IADD3 R4, P0, P1, R5, c[0x0][0x160], R4 ;  /* 0x0000580005047a10 */ /* 0x000fe2000791e004 */
[----:B------:R-:W-:-:S04]  /*0120*/  IMAD.HI R3, R3, 0x2, RZ ;  /* 0x0000000203037827 */ /* 0x000fc800078e02ff */
[C---:B------:R-:W-:Y:S01]  /*0130*/  IMAD R5, R0.reuse, 0x8, R9 ;  /* 0x0000000800057824 */ /* 0x040fe200078e0209 */
[----:B------:R-:W-:Y:S02]  /*0140*/  IADD3.X R2, R3, c[0x0][0x164], R2, P0, P1 ;  /* 0x0000590003027a10 */ /* 0x000fe400007e2402 */
[C---:B------:R-:W-:Y:S02]  /*0150*/  LEA R10, P0, R9.reuse, R4, 0x1 ;  /* 0x00000004090a7211 */ /* 0x040fe400078008ff */
[C---:B------:R-:W-:Y:S02]  /*0160*/  LEA R15, R0.reuse, R5, 0x3 ;  /* 0x00000005000f7211 */ /* 0x040fe400078e18ff */
[----:B------:R-:W-:Y:S02]  /*0170*/  LEA.HI.X.SX32 R11, R9, R2, 0x1, P0 ;  /* 0x00000002090b7211 */ /* 0x000fe400000f0eff */
[C---:B------:R-:W-:Y:S02]  /*0180*/  LEA R9, R0.reuse, R15, 0x3 ;  /* 0x0000000f00097211 */ /* 0x040fe400078e18ff */
[-C--:B------:R-:W-:Y:S01]  /*0190*/  LEA R14, P0, R15, R4.reuse, 0x1 ;  /* 0x000000040f0e7211 */ /* 0x080fe200078008ff */
[----:B------:R0:W2:Y:S01]  /*01a0*/  LDG.E.U16 R3, [R10.64] ;  /* 0x000000040a037981 */ /* 0x0000a2000c1e1500 */
[----:B------:R-:W-:Y:S01]  /*01b0*/  LEA R12, P1, R5, R4, 0x1 ;  /* 0x00000004050c7211 */ /* 0x000fe200078208ff */
[----:B------:R-:W-:Y:S01]  /*01c0*/  IMAD R19, R0, 0x8, R9 ;  /* 0x0000000800137824 */ /* 0x000fe200078e0209 */
[----:B------:R-:W-:-:S02]  /*01d0*/  LEA.HI.X.SX32 R15, R15, R2, 0x1, P0 ;  /* 0x000000020f0f7211 */ /* 0x000fc400000f0eff */
[----:B------:R-:W-:Y:S02]  /*01e0*/  LEA.HI.X.SX32 R13, R5, R2, 0x1, P1 ;  /* 0x00000002050d7211 */ /* 0x000fe400008f0eff */
[C---:B------:R-:W-:Y:S02]  /*01f0*/  LEA R21, R0.reuse, R19, 0x3 ;  /* 0x0000001300157211 */ /* 0x040fe400078e18ff */
[C---:B------:R-:W-:Y:S01]  /*0200*/  LEA R16, P0, R9.reuse, R4, 0x1 ;  /* 0x0000000409107211 */ /* 0x040fe200078008ff */
[----:B------:R1:W3:Y:S01]  /*0210*/  LDG.E.U16 R5, [R12.64] ;  /* 0x000000040c057981 */ /* 0x0002e2000c1e1500 */
[C---:B------:R-:W-:Y:S02]  /*0220*/  LEA R23, R0.reuse, R21, 0x3 ;  /* 0x0000001500177211 */ /* 0x040fe400078e18ff */
[----:B------:R-:W-:Y:S02]  /*0230*/  LEA.HI.X.SX32 R17, R9, R2, 0x1, P0 ;  /* 0x0000000209117211 */ /* 0x000fe400000f0eff */
[----:B------:R4:W5:Y:S01]  /*0240*/  LDG.E.U16 R9, [R14.64] ;  /* 0x000000040e097981 */ /* 0x000962000c1e1500 */
[----:B------:R-:W-:Y:S01]  /*0250*/  IMAD R25, R0, 0x8, R23 ;  /* 0x0000000800197824 */ /* 0x000fe200078e0217 */
[----:B------:R-:W-:-:S02]  /*0260*/  LEA R18, P0, R19, R4, 0x1 ;  /* 0x0000000413127211 */ /* 0x000fc400078008ff */
[----:B0-----:R0:W2:Y:S02]  /*0270*/  LDG.E.U16 R11, [R16.64] ;  /* 0x00000004100b7981 */ /* 0x0010a4000c1e1500 */
[C---:B----4-:R-:W-:Y:S02]  /*0280*/  LEA R15, R0.reuse, R25, 0x3 ;  /* 0x00000019000f7211 */ /* 0x050fe400078e18ff */
[----:B------:R-:W-:Y:S02]  /*0290*/  LEA.HI.X.SX32 R19, R19, R2, 0x1, P0 ;  /* 0x0000000213137211 */ /* 0x000fe400000f0eff */
[C---:B0-----:R-:W-:Y:S02]  /*02a0*/  LEA R17, R0.reuse, R15, 0x3 ;  /* 0x0000000f00117211 */ /* 0x041fe400078e18ff */
[-C--:B------:R-:W-:Y:S01]  /*02b0*/  LEA R20, P0, R21, R4.reuse, 0x1 ;  /* 0x0000000415147211 */ /* 0x080fe200078008ff */
[----:B-1----:R0:W4:Y:S01]  /*02c0*/  LDG.E.U16 R13, [R18.64] ;  /* 0x00000004120d7981 */ /* 0x002122000c1e1500 */
[----:B------:R-:W-:Y:S01]  /*02d0*/  LEA R22, P1, R23, R4, 0x1 ;  /* 0x0000000417167211 */ /* 0x000fe200078208ff */
[----:B------:R-:W-:Y:S01]  /*02e0*/  IMAD R27, R0, 0x8, R17 ;  /* 0x00000008001b7824 */ /* 0x000fe200078e0211 */
[----:B------:R-:W-:-:S02]  /*02f0*/  LEA.HI.X.SX32 R21, R21, R2, 0x1, P0 ;  /* 0x0000000215157211 */ /* 0x000fc400000f0eff */
[----:B------:R-:W-:Y:S02]  /*0300*/  LEA R24, P0, R25, R4, 0x1 ;  /* 0x0000000419187211 */ /* 0x000fe400078008ff */
[-C--:B------:R-:W-:Y:S01]  /*0310*/  LEA.HI.X.SX32 R23, R23, R2.reuse, 0x1, P1 ;  /* 0x0000000217177211 */ /* 0x080fe200008f0eff */
[----:B------:R1:W2:Y:S01]  /*0320*/  LDG.E.U16 R33, [R20.64] ;  /* 0x0000000414217981 */ /* 0x0002a2000c1e1500 */
[----:B------:R-:W-:Y:S02]  /*0330*/  LEA R29, R0, R27, 0x3 ;  /* 0x0000001b001d7211 */ /* 0x000fe400078e18ff */
[----:B------:R-:W-:Y:S01]  /*0340*/  LEA.HI.X.SX32 R25, R25, R2, 0x1, P0 ;  /* 0x0000000219197211 */ /* 0x000fe200000f0eff */
[----:B------:R1:W2:Y:S01]  /*0350*/  LDG.E.U16 R35, [R22.64] ;  /* 0x0000000416237981 */ /* 0x0002a2000c1e1500 */
[-C--:B------:R-:W-:Y:S02]  /*0360*/  LEA R14, P0, R15, R4.reuse, 0x1 ;  /* 0x000000040f0e7211 */ /* 0x080fe400078008ff */
[----:B0-----:R-:W-:Y:S01]  /*0370*/  LEA R18, P1, R27, R4, 0x1 ;  /* 0x000000041b127211 */ /* 0x001fe200078208ff */
[----:B------:R0:W2:Y:S01]  /*0380*/  LDG.E.U16 R37, [R24.64] ;  /* 0x0000000418257981 */ /* 0x0000a2000c1e1500 */
[----:B------:R-:W-:-:S02]  /*0390*/  LEA.HI.X.SX32 R15, R15, R2, 0x1, P0 ;  /* 0x000000020f0f7211 */ /* 0x000fc400000f0eff */
[C---:B------:R-:W-:Y:S02]  /*03a0*/  LEA R16, P0, R17.reuse, R4, 0x1 ;  /* 0x0000000411107211 */ /* 0x040fe400078008ff */
[----:B-1----:R-:W-:Y:S01]  /*03b0*/  LEA R23, R0, R29, 0x3 ;  /* 0x0000001d00177211 */ /* 0x002fe200078e18ff */
[----:B------:R1:W2:Y:S01]  /*03c0*/  LDG.E.U16 R39, [R14.64] ;  /* 0x000000040e277981 */ /* 0x0002a2000c1e1500 */
[----:B------:R-:W-:-:S03]  /*03d0*/  LEA.HI.X.SX32 R17, R17, R2, 0x1, P0 ;  /* 0x0000000211117211 */ /* 0x000fc600000f0eff */
[C---:B0-----:R-:W-:Y:S01]  /*03e0*/  IMAD R25, R0.reuse, 0x8, R23 ;  /* 0x0000000800197824 */ /* 0x041fe200078e0217 */
[----:B------:R-:W-:Y:S01]  /*03f0*/  LEA R20, P0, R29, R4, 0x1 ;  /* 0x000000041d147211 */ /* 0x000fe200078008ff */
[----:B------:R0:W2:Y:S01]  /*0400*/  LDG.E.U16 R41, [R16.64] ;  /* 0x0000000410297981 */ /* 0x0000a2000c1e1500 */
[-C--:B------:R-:W-:Y:S02]  /*0410*/  LEA.HI.X.SX32 R19, R27, R2.reuse, 0x1, P1 ;  /* 0x000000021b137211 */ /* 0x080fe400008f0eff */
[C---:B------:R-:W-:Y:S02]  /*0420*/  LEA R27, R0.reuse, R25, 0x3 ;  /* 0x00000019001b7211 */ /* 0x040fe400078e18ff */
[----:B------:R-:W-:Y:S01]  /*0430*/  LEA.HI.X.SX32 R21, R29, R2, 0x1, P0 ;  /* 0x000000021d157211 */ /* 0x000fe200000f0eff */
[----:B------:R0:W2:Y:S01]  /*0440*/  LDG.E.U16 R43, [R18.64] ;  /* 0x00000004122b7981 */ /* 0x0000a2000c1e1500 */
[C---:B------:R-:W-:Y:S02]  /*0450*/  LEA R22, P0, R23.reuse, R4, 0x1 ;  /* 0x0000000417167211 */ /* 0x040fe400078008ff */
[----:B------:R-:W-:Y:S01]  /*0460*/  LEA R29, R0, R27, 0x3 ;  /* 0x0000001b001d7211 */ /* 0x000fe200078e18ff */
[----:B------:R0:W2:Y:S01]  /*0470*/  LDG.E.U16 R45, [R20.64] ;  /* 0x00000004142d7981 */ /* 0x0000a2000c1e1500 */
[----:B------:R-:W-:-:S02]  /*0480*/  LEA.HI.X.SX32 R23, R23, R2, 0x1, P0 ;  /* 0x0000000217177211 */ /* 0x000fc400000f0eff */
[----:B-1----:R-:W-:Y:S01]  /*0490*/  LEA R14, P0, R25, R4, 0x1 ;  /* 0x00000004190e7211 */ /* 0x002fe200078008ff */
[----:B0-----:R-:W-:-:S03]  /*04a0*/  IMAD R19, R0, 0x8, R29 ;  /* 0x0000000800137824 */ /* 0x001fc600078e021d */
[----:B------:R-:W-:Y:S01]  /*04b0*/  LEA.HI.X.SX32 R15, R25, R2, 0x1, P0 ;  /* 0x00000002190f7211 */ /* 0x000fe200000f0eff */
[----:B------:R0:W2:Y:S01]  /*04c0*/  LDG.E.U16 R47, [R22.64] ;  /* 0x00000004162f7981 */ /* 0x0000a2000c1e1500 */
[-C--:B------:R-:W-:Y:S02]  /*04d0*/  LEA R24, P1, R27, R4.reuse, 0x1 ;  /* 0x000000041b187211 */ /* 0x080fe400078208ff */
[----:B------:R-:W-:Y:S01]  /*04e0*/  LEA R16, P0, R29, R4, 0x1 ;  /* 0x000000041d107211 */ /* 0x000fe200078008ff */
[----:B------:R1:W2:Y:S01]  /*04f0*/  LDG.E.U16 R49, [R14.64] ;  /* 0x000000040e317981 */ /* 0x0002a2000c1e1500 */
[----:B------:R-:W-:Y:S02]  /*0500*/  LEA R21, R0, R19, 0x3 ;  /* 0x0000001300157211 */ /* 0x000fe400078e18ff */
[-C--:B------:R-:W-:Y:S02]  /*0510*/  LEA.HI.X.SX32 R25, R27, R2.reuse, 0x1, P1 ;  /* 0x000000021b197211 */ /* 0x080fe400008f0eff */
[----:B------:R-:W-:-:S02]  /*0520*/  LEA.HI.X.SX32 R17, R29, R2, 0x1, P0 ;  /* 0x000000021d117211 */ /* 0x000fc400000f0eff */
[C---:B------:R-:W-:Y:S01]  /*0530*/  LEA R18, P0, R19.reuse, R4, 0x1 ;  /* 0x0000000413127211 */ /* 0x040fe200078008ff */
[----:B------:R1:W2:Y:S01]  /*0540*/  LDG.E.U16 R51, [R24.64] ;  /* 0x0000000418337981 */ /* 0x0002a2000c1e1500 */
[C---:B------:R-:W-:Y:S02]  /*0550*/  LEA R27, R0.reuse, R21, 0x3 ;  /* 0x00000015001b7211 */ /* 0x040fe400078e18ff */
[----:B------:R-:W-:Y:S01]  /*0560*/  LEA.HI.X.SX32 R19, R19, R2, 0x1, P0 ;  /* 0x0000000213137211 */ /* 0x000fe200000f0eff */
[----:B------:R1:W2:Y:S01]  /*0570*/  LDG.E.U16 R53, [R16.64] ;  /* 0x0000000410357981 */ /* 0x0002a2000c1e1500 */
[-C--:B------:R-:W-:Y:S01]  /*0580*/  LEA R20, P0, R21, R4.reuse, 0x1 ;  /* 0x0000000415147211 */ /* 0x080fe200078008ff */
[----:B------:R-:W-:Y:S01]  /*0590*/  IMAD R29, R0, 0x8, R27 ;  /* 0x00000008001d7824 */ /* 0x000fe200078e021b */
[----:B0-----:R-:W-:Y:S01]  /*05a0*/  LEA R22, P1, R27, R4, 0x1 ;  /* 0x000000041b167211 */ /* 0x001fe200078208ff */
[----:B------:R0:W2:Y:S01]  /*05b0*/  LDG.E.U16 R55, [R18.64] ;  /* 0x0000000412377981 */ /* 0x0000a2000c1e1500 */
[----:B------:R-:W-:-:S02]  /*05c0*/  LEA.HI.X.SX32 R21, R21, R2, 0x1, P0 ;  /* 0x0000000215157211 */ /* 0x000fc400000f0eff */
[----:B-1----:R-:W-:Y:S02]  /*05d0*/  LEA R14, P0, R29, R4, 0x1 ;  /* 0x000000041d0e7211 */ /* 0x002fe400078008ff */
[C---:B------:R-:W-:Y:S01]  /*05e0*/  LEA R25, R0.reuse, R29, 0x3 ;  /* 0x0000001d00197211 */ /* 0x040fe200078e18ff */
[----:B------:R1:W2:Y:S01]  /*05f0*/  LDG.E.U16 R57, [R20.64] ;  /* 0x0000000414397981 */ /* 0x0002a2000c1e1500 */
[-C--:B------:R-:W-:Y:S02]  /*0600*/  LEA.HI.X.SX32 R23, R27, R2.reuse, 0x1, P1 ;  /* 0x000000021b177211 */ /* 0x080fe400008f0eff */
[----:B------:R-:W-:Y:S02]  /*0610*/  LEA.HI.X.SX32 R15, R29, R2, 0x1, P0 ;  /* 0x000000021d0f7211 */ /* 0x000fe400000f0eff */
[----:B------:R-:W-:Y:S01]  /*0620*/  LEA R16, P0, R25, R4, 0x1 ;  /* 0x0000000419107211 */ /* 0x000fe200078008ff */
[----:B------:R1:W2:Y:S01]  /*0630*/  LDG.E.U16 R59, [R22.64] ;  /* 0x00000004163b7981 */ /* 0x0002a2000c1e1500 */
[----:B------:R-:W-:-:S02]  /*0640*/  LEA R27, R0, R25, 0x3 ;  /* 0x00000019001b7211 */ /* 0x000fc400078e18ff */
[----:B------:R-:W-:Y:S01]  /*0650*/  LEA.HI.X.SX32 R17, R25, R2, 0x1, P0 ;  /* 0x0000000219117211 */ /* 0x000fe200000f0eff */
[----:B------:R1:W3:Y:S02]  /*0660*/  LDG.E.U16 R61, [R14.64] ;  /* 0x000000040e3d7981 */ /* 0x0002e4000c1e1500 */
[C---:B------:R-:W-:Y:S01]  /*0670*/  IMAD R25, R0.reuse, 0x8, R27 ;  /* 0x0000000800197824 */ /* 0x040fe200078e021b */
[C---:B0-----:R-:W-:Y:S01]  /*0680*/  LEA R18, P0, R27.reuse, R4, 0x1 ;  /* 0x000000041b127211 */ /* 0x041fe200078008ff */
[----:B------:R0:W3:Y:S03]  /*0690*/  LDG.E.U16 R63, [R16.64] ;  /* 0x00000004103f7981 */ /* 0x0000e6000c1e1500 */
[----:B------:R-:W-:Y:S02]  /*06a0*/  LEA R29, R0, R25, 0x3 ;  /* 0x00000019001d7211 */ /* 0x000fe400078e18ff */
[----:B------:R-:W-:-:S02]  /*06b0*/  LEA.HI.X.SX32 R19, R27, R2, 0x1, P0 ;  /* 0x000000021b137211 */ /* 0x000fc400000f0eff */
[C---:B-1----:R-:W-:Y:S02]  /*06c0*/  LEA R20, P0, R29.reuse, R4, 0x1 ;  /* 0x000000041d147211 */ /* 0x042fe400078008ff */
[C---:B------:R-:W-:Y:S01]  /*06d0*/  LEA R23, R0.reuse, R29, 0x3 ;  /* 0x0000001d00177211 */ /* 0x040fe200078e18ff */
[----:B------:R1:W3:Y:S01]  /*06e0*/  LDG.E.U16 R65, [R18.64] ;  /* 0x0000000412417981 */ /* 0x0002e2000c1e1500 */
[----:B------:R-:W-:Y:S02]  /*06f0*/  LEA.HI.X.SX32 R21, R29, R2, 0x1, P0 ;  /* 0x000000021d157211 */ /* 0x000fe400000f0eff */
[-C--:B------:R-:W-:Y:S01]  /*0700*/  LEA R14, P0, R23, R4.reuse, 0x1 ;  /* 0x00000004170e7211 */ /* 0x080fe200078008ff */
[----:B------:R-:W-:Y:S01]  /*0710*/  IMAD R27, R0, 0x8, R23 ;  /* 0x00000008001b7824 */ /* 0x000fe200078e0217 */
[----:B------:R-:W-:Y:S01]  /*0720*/  LEA R24, P1, R25, R4, 0x1 ;  /* 0x0000000419187211 */ /* 0x000fe200078208ff */
[----:B------:R1:W3:Y:S01]  /*0730*/  LDG.E.U16 R69, [R20.64] ;  /* 0x0000000414457981 */ /* 0x0002e2000c1e1500 */
[----:B------:R-:W-:-:S02]  /*0740*/  LEA.HI.X.SX32 R15, R23, R2, 0x1, P0 ;  /* 0x00000002170f7211 */ /* 0x000fc400000f0eff */
[C---:B------:R-:W-:Y:S02]  /*0750*/  LEA R23, R0.reuse, R27, 0x3 ;  /* 0x0000001b00177211 */ /* 0x040fe400078e18ff */
[----:B------:R-:W-:Y:S01]  /*0760*/  LEA.HI.X.SX32 R25, R25, R2, 0x1, P1 ;  /* 0x0000000219197211 */ /* 0x000fe200008f0eff */
[----:B------:R1:W3:Y:S01]  /*0770*/  LDG.E.U16 R71, [R14.64] ;  /* 0x000000040e477981 */ /* 0x0002e2000c1e1500 */
[C---:B0-----:R-:W-:Y:S02]  /*0780*/  LEA R16, P0, R27.reuse, R4, 0x1 ;  /* 0x000000041b107211 */ /* 0x041fe400078008ff */
[----:B------:R-:W-:Y:S01]  /*0790*/  LEA R29, R0, R23, 0x3 ;  /* 0x00000017001d7211 */ /* 0x000fe200078e18ff */
[----:B------:R0:W3:Y:S01]  /*07a0*/  LDG.E.U16 R67, [R24.64] ;  /* 0x0000000418437981 */ /* 0x0000e2000c1e1500 */
[----:B------:R-:W-:Y:S02]  /*07b0*/  LEA.HI.X.SX32 R17, R27, R2, 0x1, P0 ;  /* 0x000000021b117211 */ /* 0x000fe400000f0eff */
[----:B-1----:R-:W-:-:S02]  /*07c0*/  LEA R18, P0, R29, R4, 0x1 ;  /* 0x000000041d127211 */ /* 0x002fc400078008ff */
[----:B------:R-:W-:Y:S01]  /*07d0*/  LEA R22, P1, R23, R4, 0x1 ;  /* 0x0000000417167211 */ /* 0x000fe200078208ff */
[----:B------:R1:W3:Y:S01]  /*07e0*/  LDG.E.U16 R73, [R16.64] ;  /* 0x0000000410497981 */ /* 0x0002e2000c1e1500 */
[----:B0-----:R-:W-:Y:S01]  /*07f0*/  IMAD R25, R0, 0x8, R29 ;  /* 0x0000000800197824 */ /* 0x001fe200078e021d */
[----:B------:R-:W-:-:S04]  /*0800*/  LEA.HI.X.SX32 R19, R29, R2, 0x1, P0 ;  /* 0x000000021d137211 */ /* 0x000fc800000f0eff */
[C---:B------:R-:W-:Y:S01]  /*0810*/  LEA R20, P0, R25.reuse, R4, 0x1 ;  /* 0x0000000419147211 */ /* 0x040fe200078008ff */
[----:B------:R0:W5:Y:S01]  /*0820*/  LDG.E.U16 R77, [R18.64] ;  /* 0x00000004124d7981 */ /* 0x000162000c1e1500 */
[C---:B------:R-:W-:Y:S02]  /*0830*/  LEA R27, R0.reuse, R25, 0x3 ;  /* 0x00000019001b7211 */ /* 0x040fe400078e18ff */
[-C--:B------:R-:W-:Y:S02]  /*0840*/  LEA.HI.X.SX32 R21, R25, R2.reuse, 0x1, P0 ;  /* 0x0000000219157211 */ /* 0x080fe400000f0eff */
[C---:B------:R-:W-:Y:S02]  /*0850*/  LEA R25, R0.reuse, R27, 0x3 ;  /* 0x0000001b00197211 */ /* 0x040fe400078e18ff */
[----:B------:R-:W-:Y:S01]  /*0860*/  LEA.HI.X.SX32 R23, R23, R2, 0x1, P1 ;  /* 0x0000000217177211 */ /* 0x000fe200008f0eff */
[----:B------:R0:W5:Y:S01]  /*0870*/  LDG.E.U16 R79, [R20.64] ;  /* 0x00000004144f7981 */ /* 0x000162000c1e1500 */
[----:B------:R-:W-:Y:S01]  /*0880*/  LEA R14, P0, R27, R4, 0x1 ;  /* 0x000000041b0e7211 */ /* 0x000fe200078008ff */
[----:B------:R-:W-:-:S02]  /*0890*/  IMAD R29, R0, 0x8, R25 ;  /* 0x00000008001d7824 */ /* 0x000fc400078e0219 */
[----:B------:R0:W5:Y:S01]  /*08a0*/  LDG.E.U16 R75, [R22.64] ;  /* 0x00000004164b7981 */ /* 0x000162000c1e1500 */
[----:B------:R-:W-:Y:S02]  /*08b0*/  LEA.HI.X.SX32 R15, R27, R2, 0x1, P0 ;  /* 0x000000021b0f7211 */ /* 0x000fe400000f0eff */
[-C--:B-1----:R-:W-:Y:S02]  /*08c0*/  LEA R16, P0, R29, R4.reuse, 0x1 ;  /* 0x000000041d107211 */ /* 0x082fe400078008ff */
[----:B------:R-:W-:Y:S01]  /*08d0*/  LEA R24, P1, R25, R4, 0x1 ;  /* 0x0000000419187211 */ /* 0x000fe200078208ff */
[----:B------:R1:W5:Y:S01]  /*08e0*/  LDG.E.U16 R81, [R14.64] ;  /* 0x000000040e517981 */ /* 0x000362000c1e1500 */
[-C--:B------:R-:W-:Y:S02]  /*08f0*/  LEA.HI.X.SX32 R17, R29, R2.reuse, 0x1, P0 ;  /* 0x000000021d117211 */ /* 0x080fe400000f0eff */
[----:B0-----:R-:W-:Y:S02]  /*0900*/  LEA R23, R0, R29, 0x3 ;  /* 0x0000001d00177211 */ /* 0x001fe400078e18ff */
[----:B------:R-:W-:Y:S01]  /*0910*/  LEA.HI.X.SX32 R25, R25, R2, 0x1, P1 ;  /* 0x0000000219197211 */ /* 0x000fe200008f0eff */
[----:B------:R0:W5:Y:S01]  /*0920*/  LDG.E.U16 R85, [R16.64] ;  /* 0x0000000410557981 */ /* 0x000162000c1e1500 */
[----:B------:R-:W-:-:S02]  /*0930*/  LEA R18, P0, R23, R4, 0x1 ;  /* 0x0000000417127211 */ /* 0x000fc400078008ff */
[----:B------:R-:W-:Y:S01]  /*0940*/  LEA R27, R0, R23, 0x3 ;  /* 0x00000017001b7211 */ /* 0x000fe200078e18ff */
[----:B------:R0:W5:Y:S01]  /*0950*/  LDG.E.U16 R83, [R24.64] ;  /* 0x0000000418537981 */ /* 0x000162000c1e1500 */
[----:B------:R-:W-:-:S03]  /*0960*/  LEA.HI.X.SX32 R19, R23, R2, 0x1, P0 ;  /* 0x0000000217137211 */ /* 0x000fc600000f0eff */
[C---:B------:R-:W-:Y:S01]  /*0970*/  IMAD R23, R0.reuse, 0x8, R27 ;  /* 0x0000000800177824 */ /* 0x040fe200078e021b */
[C---:B------:R-:W-:Y:S01]  /*0980*/  LEA R20, P0, R27.reuse, R4, 0x1 ;  /* 0x000000041b147211 */ /* 0x040fe200078008ff */
[----:B------:R0:W5:Y:S03]  /*0990*/  LDG.E.U16 R87, [R18.64] ;  /* 0x0000000412577981 */ /* 0x000166000c1e1500 */
[C---:B------:R-:W-:Y:S02]  /*09a0*/  LEA R29, R0.reuse, R23, 0x3 ;  /* 0x00000017001d7211 */ /* 0x040fe400078e18ff */
[----:B------:R-:W-:Y:S02]  /*09b0*/  LEA.HI.X.SX32 R21, R27, R2, 0x1, P0 ;  /* 0x000000021b157211 */ /* 0x000fe400000f0eff */
[C---:B-1----:R-:W-:Y:S02]  /*09c0*/  LEA R14, P0, R29.reuse, R4, 0x1 ;  /* 0x000000041d0e7211 */ /* 0x042fe400078008ff */
[----:B0-----:R-:W-:Y:S01]  /*09d0*/  LEA R25, R0, R29, 0x3 ;  /* 0x0000001d00197211 */ /* 0x001fe200078e18ff */
[----:B------:R0:W5:Y:S01]  /*09e0*/  LDG.E.U16 R89, [R20.64] ;  /* 0x0000000414597981 */ /* 0x000162000c1e1500 */
[----:B------:R-:W-:-:S02]  /*09f0*/  LEA.HI.X.SX32 R15, R29, R2, 0x1, P0 ;  /* 0x000000021d0f7211 */ /* 0x000fc400000f0eff */
[-C--:B------:R-:W-:Y:S01]  /*0a00*/  LEA R16, P0, R25, R4.reuse, 0x1 ;  /* 0x0000000419107211 */ /* 0x080fe200078008ff */
[C---:B------:R-:W-:Y:S01]  /*0a10*/  IMAD R27, R0.reuse, 0x8, R25 ;  /* 0x00000008001b7824 */ /* 0x040fe200078e0219 */
[----:B------:R-:W-:Y:S01]  /*0a20*/  LEA R22, P1, R23, R4, 0x1 ;  /* 0x0000000417167211 */ /* 0x000fe200078208ff */
[----:B------:R1:W5:Y:S01]  /*0a30*/  LDG.E.U16 R93, [R14.64] ;  /* 0x000000040e5d7981 */ /* 0x000362000c1e1500 */
[-C--:B------:R-:W-:Y:S02]  /*0a40*/  LEA.HI.X.SX32 R17, R25, R2.reuse, 0x1, P0 ;  /* 0x0000000219117211 */ /* 0x080fe400000f0eff */
[----:B------:R-:W-:Y:S02]  /*0a50*/  LEA R25, R0, R27, 0x3 ;  /* 0x0000001b00197211 */ /* 0x000fe400078e18ff */
[----:B------:R-:W-:Y:S01]  /*0a60*/  LEA.HI.X.SX32 R23, R23, R2, 0x1, P1 ;  /* 0x0000000217177211 */ /* 0x000fe200008f0eff */
[----:B------:R1:W5:Y:S01]  /*0a70*/  LDG.E.U16 R95, [R16.64] ;  /* 0x00000004105f7981 */ /* 0x000362000c1e1500 */
[----:B------:R-:W-:-:S02]  /*0a80*/  LEA R18, P0, R27, R4, 0x1 ;  /* 0x000000041b127211 */ /* 0x000fc400078008ff */
[C---:B------:R-:W-:Y:S01]  /*0a90*/  LEA R29, R0.reuse, R25, 0x3 ;  /* 0x00000019001d7211 */ /* 0x040fe200078e18ff */
[----:B------:R1:W5:Y:S01]  /*0aa0*/  LDG.E.U16 R91, [R22.64] ;  /* 0x00000004165b7981 */ /* 0x000362000c1e1500 */
[----:B------:R-:W-:Y:S02]  /*0ab0*/  LEA.HI.X.SX32 R19, R27, R2, 0x1, P0 ;  /* 0x000000021b137211 */ /* 0x000fe400000f0eff */
[-C--:B0-----:R-:W-:Y:S02]  /*0ac0*/  LEA R20, P0, R29, R4.reuse, 0x1 ;  /* 0x000000041d147211 */ /* 0x081fe400078008ff */
[----:B------:R-:W-:Y:S01]  /*0ad0*/  LEA R24, P1, R25, R4, 0x1 ;  /* 0x0000000419187211 */ /* 0x000fe200078208ff */
[----:B------:R0:W5:Y:S01]  /*0ae0*/  LDG.E.U16 R97, [R18.64] ;  /* 0x0000000412617981 */ /* 0x000162000c1e1500 */
[----:B-1----:R-:W-:Y:S01]  /*0af0*/  IMAD R23, R0, 0x8, R29 ;  /* 0x0000000800177824 */ /* 0x002fe200078e021d */
        /* <DEDUP_REMOVED lines=12> */
[-C--:B0-----:R-:W-:Y:S02]  /*0bc0*/  LEA R18, P0, R29, R4.reuse, 0x1 ;  /* 0x000000041d127211 */ /* 0x081fe400078008ff */
[----:B------:R-:W-:Y:S01]  /*0bd0*/  LEA R22, P1, R23, R4, 0x1 ;  /* 0x0000000417167211 */ /* 0x000fe200078208ff */
[----:B------:R0:W5:Y:S01]  /*0be0*/  LDG.E.U16 R105, [R16.64] ;  /* 0x0000000410697981 */ /* 0x000162000c1e1500 */
[-C--:B------:R-:W-:Y:S02]  /*0bf0*/  LEA.HI.X.SX32 R19, R29, R2.reuse, 0x1, P0 ;  /* 0x000000021d137211 */ /* 0x080fe400000f0eff */
[----:B-1----:R-:W-:Y:S02]  /*0c00*/  LEA R25, R0, R29, 0x3 ;  /* 0x0000001d00197211 */ /* 0x002fe400078e18ff */
        /* <DEDUP_REMOVED lines=11> */
[C---:B0-----:R-:W-:Y:S02]  /*0cc0*/  LEA R16, P0, R29.reuse, R4, 0x1 ;  /* 0x000000041d107211 */ /* 0x041fe400078008ff */
[----:B------:R-:W-:Y:S01]  /*0cd0*/  LEA R23, R0, R29, 0x3 ;  /* 0x0000001d00177211 */ /* 0x000fe200078e18ff */
[----:B------:R0:W5:Y:S01]  /*0ce0*/  LDG.E.U16 R113, [R14.64] ;  /* 0x000000040e717981 */ /* 0x000162000c1e1500 */
[----:B------:R-:W-:-:S02]  /*0cf0*/  LEA.HI.X.SX32 R17, R29, R2, 0x1, P0 ;  /* 0x000000021d117211 */ /* 0x000fc400000f0eff */
[-C--:B-1----:R-:W-:Y:S01]  /*0d00*/  LEA R18, P0, R23, R4.reuse, 0x1 ;  /* 0x0000000417127211 */ /* 0x082fe200078008ff */
        /* <DEDUP_REMOVED lines=43> */
[C---:B0-----:R-:W-:Y:S02]  /*0fc0*/  LEA R25, R0.reuse, R29, 0x3 ;  /* 0x0000001d00197211 */ /* 0x041fe400078e18ff */
[C---:B------:R-:W-:Y:S01]  /*0fd0*/  LEA R18, P0, R29.reuse, R4, 0x1 ;  /* 0x000000041d127211 */ /* 0x040fe200078008ff */
[----:B------:R0:W5:Y:S02]  /*0fe0*/  LDG.E.U16 R137, [R16.64] ;  /* 0x0000000410897981 */ /* 0x000164000c1e1500 */
[----:B------:R-:W-:Y:S01]  /*0ff0*/  IMAD R27, R0, 0x8, R25 ;  /* 0x00000008001b7824 */ /* 0x000fe200078e0219 */
[----:B------:R-:W-:-:S02]  /*1000*/  LEA.HI.X.SX32 R19, R29, R2, 0x1, P0 ;  /* 0x000000021d137211 */ /* 0x000fc400000f0eff */
[C---:B-1----:R-:W-:Y:S02]  /*1010*/  LEA R20, P0, R25.reuse, R4, 0x1 ;  /* 0x0000000419147211 */ /* 0x042fe400078008ff */
[C---:B------:R-:W-:Y:S02]  /*1020*/  LEA R29, R0.reuse, R27, 0x3 ;  /* 0x0000001b001d7211 */ /* 0x040fe400078e18ff */
[----:B------:R-:W-:Y:S01]  /*1030*/  LEA.HI.X.SX32 R21, R25, R2, 0x1, P0 ;  /* 0x0000000219157211 */ /* 0x000fe200000f0eff */
[----:B------:R-:W5:Y:S01]  /*1040*/  LDG.E.U16 R19, [R18.64] ;  /* 0x0000000412137981 */ /* 0x000f62000c1e1500 */
[-C--:B------:R-:W-:Y:S02]  /*1050*/  LEA R22, P1, R23, R4.reuse, 0x1 ;  /* 0x0000000417167211 */ /* 0x080fe400078208ff */
[----:B------:R-:W-:Y:S02]  /*1060*/  LEA R14, P0, R27, R4, 0x1 ;  /* 0x000000041b0e7211 */ /* 0x000fe400078008ff */
[----:B------:R-:W-:Y:S01]  /*1070*/  LEA R31, R0, R29, 0x3 ;  /* 0x0000001d001f7211 */ /* 0x000fe200078e18ff */
[----:B------:R-:W5:Y:S01]  /*1080*/  LDG.E.U16 R21, [R20.64] ;  /* 0x0000000414157981 */ /* 0x000f62000c1e1500 */
[----:B------:R-:W-:-:S02]  /*1090*/  LEA.HI.X.SX32 R23, R23, R2, 0x1, P1 ;  /* 0x0000000217177211 */ /* 0x000fc400008f0eff */
[----:B------:R-:W-:Y:S02]  /*10a0*/  LEA.HI.X.SX32 R15, R27, R2, 0x1, P0 ;  /* 0x000000021b0f7211 */ /* 0x000fe400000f0eff */
[-C--:B------:R-:W-:Y:S02]  /*10b0*/  LEA R24, P1, R29, R4.reuse, 0x1 ;  /* 0x000000041d187211 */ /* 0x080fe400078208ff */
[----:B0-----:R-:W-:Y:S01]  /*10c0*/  LEA R16, P0, R31, R4, 0x1 ;  /* 0x000000041f107211 */ /* 0x001fe200078008ff */
[----:B------:R-:W5:Y:S01]  /*10d0*/  LDG.E.U16 R23, [R22.64] ;  /* 0x0000000416177981 */ /* 0x000f62000c1e1500 */
[-C--:B------:R-:W-:Y:S02]  /*10e0*/  LEA.HI.X.SX32 R25, R29, R2.reuse, 0x1, P1 ;  /* 0x000000021d197211 */ /* 0x080fe400008f0eff */
[----:B------:R-:W-:Y:S01]  /*10f0*/  LEA.HI.X.SX32 R17, R31, R2, 0x1, P0 ;  /* 0x000000021f117211 */ /* 0x000fe200000f0eff */
[----:B------:R-:W5:Y:S04]  /*1100*/  LDG.E.U16 R15, [R14.64] ;  /* 0x000000040e0f7981 */ /* 0x000f68000c1e1500 */
[----:B------:R-:W5:Y:S04]  /*1110*/  LDG.E.U16 R25, [R24.64] ;  /* 0x0000000418197981 */ /* 0x000f68000c1e1500 */
[----:B------:R-:W5:Y:S01]  /*1120*/  LDG.E.U16 R17, [R16.64] ;  /* 0x0000000410117981 */ /* 0x000f62000c1e1500 */
[----:B------:R-:W-:-:S02]  /*1130*/  LOP3.LUT R26, R138, 0xff, RZ, 0xc0, !PT ;  /* 0x000000ff8a1a7812 */ /* 0x000fc400078ec0ff */
[----:B------:R-:W-:-:S03]  /*1140*/  LOP3.LUT R6, R138, 0xc0, RZ, 0xc0, !PT ;  /* 0x000000c08a067812 */ /* 0x000fc600078ec0ff */
[----:B------:R-:W-:Y:S01]  /*1150*/  IMAD.SHL.U32 R0, R26, 0x2, RZ ;  /* 0x000000021a007824 */ /* 0x000fe200078e00ff */
[----:B------:R-:W-:-:S04]  /*1160*/  SHF.R.U32.HI R27, RZ, 0x2, R6 ;  /* 0x00000002ff1b7819 */ /* 0x000fc80000011606 */
[----:B------:R-:W-:Y:S02]  /*1170*/  LOP3.LUT R2, R0, R27, RZ, 0x3c, !PT ;  /* 0x0000001b00027212 */ /* 0x000fe400078e3cff */
[----:B------:R-:W-:-:S03]  /*1180*/  MOV R4, c[0x0][0x1d0] ;  /* 0x0000740000047a02 */ /* 0x000fc60000000f00 */
[----:B--2---:R-:W-:Y:S04]  /*1190*/  STS.U16 [R2+0x10600], R11 ;  /* 0x0106000b02007388 */ /* 0x004fe80000000400 */
[----:B----4-:R-:W-:Y:S04]  /*11a0*/  STS.U16 [R2+0x10800], R13 ;  /* 0x0108000d02007388 */ /* 0x010fe80000000400 */
[----:B------:R-:W-:Y:S04]  /*11b0*/  STS.U16 [R2+0x10a00], R33 ;  /* 0x010a002102007388 */ /* 0x000fe80000000400 */
[----:B------:R-:W-:Y:S04]  /*11c0*/  STS.U16 [R2+0x10c00], R35 ;  /* 0x010c002302007388 */ /* 0x000fe80000000400 */
[----:B------:R-:W-:Y:S04]  /*11d0*/  STS.U16 [R2+0x10e00], R37 ;  /* 0x010e002502007388 */ /* 0x000fe80000000400 */
[----:B------:R-:W-:Y:S04]  /*11e0*/  STS.U16 [R2+0x11000], R39 ;  /* 0x0110002702007388 */ /* 0x000fe80000000400 */
[----:B------:R-:W-:Y:S04]  /*11f0*/  STS.U16 [R2+0x11200], R41 ;  /* 0x0112002902007388 */ /* 0x000fe80000000400 */
[----:B------:R-:W-:Y:S04]  /*1200*/  STS.U16 [R2+0x11400], R43 ;  /* 0x0114002b02007388 */ /* 0x000fe80000000400 */
[----:B------:R-:W-:Y:S04]  /*1210*/  STS.U16 [R2+0x11600], R45 ;  /* 0x0116002d02007388 */ /* 0x000fe80000000400 */
[----:B------:R-:W-:Y:S01]  /*1220*/  STS.U16 [R2+0x11800], R47 ;  /* 0x0118002f02007388 */ /* 0x000fe20000000400 */
[----:B------:R-:W-:Y:S01]  /*1230*/  ISETP.GE.AND P0, PT, R4, 0x1, PT ;  /* 0x000000010400780c */ /* 0x000fe20003f06270 */
[----:B------:R-:W-:Y:S01]  /*1240*/  IMAD.MOV.U32 R6, RZ, RZ, -0x800000 ;  /* 0xff800000ff067424 */ /* 0x000fe200078e00ff */
[----:B------:R-:W-:Y:S01]  /*1250*/  MOV R213, 0x3f800000 ;  /* 0x3f80000000d57802 */ /* 0x000fe20000000f00 */
[----:B------:R0:W-:Y:S01]  /*1260*/  STS.U16 [R2+0x10000], R3 ;  /* 0x0100000302007388 */ /* 0x0001e20000000400 */
[----:B------:R-:W-:Y:S01]  /*1270*/  MOV R4, 0xff800000 ;  /* 0xff80000000047802 */ /* 0x000fe20000000f00 */
[----:B------:R-:W-:Y:S01]  /*1280*/  IMAD.MOV.U32 R207, RZ, RZ, 0x3f800000 ;  /* 0x3f800000ffcf7424 */ /* 0x000fe200078e00ff */
[----:B------:R-:W-:Y:S01]  /*1290*/  MOV R211, 0x3f800000 ;  /* 0x3f80000000d37802 */ /* 0x000fe20000000f00 */
[----:B---3--:R1:W-:Y:S01]  /*12a0*/  STS.U16 [R2+0x10200], R5 ;  /* 0x0102000502007388 */ /* 0x0083e20000000400 */
[----:B------:R-:W-:Y:S01]  /*12b0*/  MOV R209, 0x3f800000 ;  /* 0x3f80000000d17802 */ /* 0x000fe20000000f00 */
[----:B------:R-:W-:-:S02]  /*12c0*/  IMAD R7, R7, c[0x0][0x1c8], RZ ;  /* 0x0000720007077a24 */ /* 0x000fc400078e02ff */
[----:B-----5:R2:W-:Y:S01]  /*12d0*/  STS.U16 [R2+0x10400], R9 ;  /* 0x0104000902007388 */ /* 0x0205e20000000400 */
[----:B0-----:R-:W-:-:S03]  /*12e0*/  IMAD.MOV.U32 R3, RZ, RZ, -0x800000 ;  /* 0xff800000ff037424 */ /* 0x001fc600078e00ff */
[----:B------:R0:W-:Y:S01]  /*12f0*/  STS.U16 [R2+0x11a00], R49 ;  /* 0x011a003102007388 */ /* 0x0001e20000000400 */
[----:B-1----:R-:W-:-:S03]  /*1300*/  MOV R5, 0xff800000 ;  /* 0xff80000000057802 */ /* 0x002fc60000000f00 */
[----:B------:R1:W-:Y:S01]  /*1310*/  STS.U16 [R2+0x11c00], R51 ;  /* 0x011c003302007388 */ /* 0x0003e20000000400 */
[----:B--2---:R-:W-:-:S03]  /*1320*/  LOP3.LUT R9, R138, 0x3f, RZ, 0xc0, !PT ;  /* 0x0000003f8a097812 */ /* 0x004fc600078ec0ff */
[----:B------:R2:W-:Y:S01]  /*1330*/  STS.U16 [R2+0x11e00], R53 ;  /* 0x011e003502007388 */ /* 0x0005e20000000400 */
[----:B0-----:R-:W-:-:S03]  /*1340*/  CS2R R48, SRZ ;  /* 0x0000000000307805 */ /* 0x001fc6000001ff00 */
[----:B------:R0:W-:Y:S01]  /*1350*/  STS.U16 [R2+0x12000], R55 ;  /* 0x0120003702007388 */ /* 0x0001e20000000400 */
[----:B-1----:R-:W-:-:S03]  /*1360*/  CS2R R50, SRZ ;  /* 0x0000000000327805 */ /* 0x002fc6000001ff00 */
[----:B------:R1:W-:Y:S01]  /*1370*/  STS.U16 [R2+0x12200], R57 ;  /* 0x0122003902007388 */ /* 0x0003e20000000400 */
[----:B--2---:R-:W-:-:S03]  /*1380*/  CS2R R52, SRZ ;  /* 0x0000000000347805 */ /* 0x004fc6000001ff00 */
        /* <DEDUP_REMOVED lines=36> */
[----:B------:R-:W-:Y:S01]  /*15d0*/  STS.U16 [R2+0x14800], R95 ;  /* 0x0148005f02007388 */ /* 0x000fe20000000400 */
[----:B0-----:R-:W-:-:S03]  /*15e0*/  CS2R R90, SRZ ;  /* 0x00000000005a7805 */ /* 0x001fc6000001ff00 */
[----:B------:R0:W-:Y:S01]  /*15f0*/  STS.U16 [R2+0x14a00], R97 ;  /* 0x014a006102007388 */ /* 0x0001e20000000400 */
[----:B-1----:R-:W-:-:S03]  /*1600*/  CS2R R92, SRZ ;  /* 0x00000000005c7805 */ /* 0x002fc6000001ff00 */
[----:B------:R1:W-:Y:S04]  /*1610*/  STS.U16 [R2+0x14c00], R99 ;  /* 0x014c006302007388 */ /* 0x0003e80000000400 */
[----:B------:R-:W-:Y:S04]  /*1620*/  STS.U16 [R2+0x15a00], R113 ;  /* 0x015a007102007388 */ /* 0x000fe80000000400 */
        /* <DEDUP_REMOVED lines=18> */
[----:B0-----:R-:W-:Y:S01]  /*1750*/  CS2R R96, SRZ ;  /* 0x0000000000607805 */ /* 0x001fe2000001ff00 */
[----:B-1----:R-:W-:Y:S01]  /*1760*/  CS2R R98, SRZ ;  /* 0x0000000000627805 */ /* 0x002fe2000001ff00 */
[----:B------:R-:W-:Y:S01]  /*1770*/  CS2R R94, SRZ ;  /* 0x00000000005e7805 */ /* 0x000fe2000001ff00 */
[----:B------:R0:W-:Y:S04]  /*1780*/  STS.U16 [R2+0x14e00], R101 ;  /* 0x014e006502007388 */ /* 0x0001e80000000400 */
[----:B------:R1:W-:Y:S04]  /*1790*/  STS.U16 [R2+0x15000], R103 ;  /* 0x0150006702007388 */ /* 0x0003e80000000400 */
[----:B------:R2:W-:Y:S01]  /*17a0*/  STS.U16 [R2+0x15200], R105 ;  /* 0x0152006902007388 */ /* 0x0005e20000000400 */
[----:B0-----:R-:W-:-:S03]  /*17b0*/  CS2R R100, SRZ ;  /* 0x0000000000647805 */ /* 0x001fc6000001ff00 */
[----:B------:R0:W-:Y:S01]  /*17c0*/  STS.U16 [R2+0x15400], R107 ;  /* 0x0154006b02007388 */ /* 0x0001e20000000400 */
[----:B-1----:R-:W-:-:S03]  /*17d0*/  CS2R R102, SRZ ;  /* 0x0000000000667805 */ /* 0x002fc6000001ff00 */
[----:B------:R1:W-:Y:S01]  /*17e0*/  STS.U16 [R2+0x15600], R109 ;  /* 0x0156006d02007388 */ /* 0x0003e20000000400 */
[----:B--2---:R-:W-:-:S03]  /*17f0*/  CS2R R104, SRZ ;  /* 0x0000000000687805 */ /* 0x004fc6000001ff00 */
[----:B------:R2:W-:Y:S01]  /*1800*/  STS.U16 [R2+0x15800], R111 ;  /* 0x0158006f02007388 */ /* 0x0005e20000000400 */
[----:B0-----:R-:W-:Y:S01]  /*1810*/  CS2R R106, SRZ ;  /* 0x00000000006a7805 */ /* 0x001fe2000001ff00 */
[----:B-1----:R-:W-:Y:S01]  /*1820*/  CS2R R108, SRZ ;  /* 0x00000000006c7805 */ /* 0x002fe2000001ff00 */
[----:B--2---:R-:W-:Y:S01]  /*1830*/  CS2R R110, SRZ ;  /* 0x00000000006e7805 */ /* 0x004fe2000001ff00 */
[----:B------:R-:W-:Y:S05]  /*1840*/  @!P0 BRA `(.L_x_0) ;  /* 0x0000970000008947 */ /* 0x000fea0003800000 */
[----:B------:R-:W-:Y:S01]  /*1850*/  SHF.R.U32.HI R3, RZ, 0x6, R138 ;  /* 0x00000006ff037819 */ /* 0x000fe2000001168a */
[----:B------:R-:W-:Y:S01]  /*1860*/  IMAD R4, R28, c[0x0][0x1b0], RZ ;  /* 0x00006c001c047a24 */ /* 0x000fe200078e02ff */
[----:B------:R-:W-:Y:S01]  /*1870*/  MOV R12, c[0x0][0x1b8] ;  /* 0x00006e00000c7a02 */ /* 0x000fe20000000f00 */
[----:B------:R-:W-:Y:S01]  /*1880*/  IMAD R7, R9, c[0x0][0x1b4], RZ ;  /* 0x00006d0009077a24 */ /* 0x000fe200078e02ff */
[----:B------:R-:W-:Y:S01]  /*1890*/  SGXT.U32 R3, R3, 0x2 ;  /* 0x000000020303781a */ /* 0x000fe20000000000 */
[----:B------:R-:W-:Y:S01]  /*18a0*/  IMAD.SHL.U32 R19, R138, 0x80, RZ ;  /* 0x000000808a137824 */ /* 0x000fe200078e00ff */
[----:B------:R-:W-:Y:S01]  /*18b0*/  SHF.L.U32 R216, R4, 0x1, RZ ;  /* 0x0000000104d87819 */ /* 0x000fe200000006ff */
[----:B------:R-:W-:Y:S01]  /*18c0*/  IMAD.SHL.U32 R5, R7, 0x2, RZ ;  /* 0x0000000207057824 */ /* 0x000fe200078e00ff */
[----:B------:R-:W-:Y:S01]  /*18d0*/  MOV R6, c[0x0][0x1a8] ;  /* 0x00006a0000067a02 */ /* 0x000fe20000000f00 */
[----:B------:R-:W-:Y:S01]  /*18e0*/  IMAD R13, R3, c[0x0][0x1b8], RZ ;  /* 0x00006e00030d7a24 */ /* 0x000fe200078e02ff */
[----:B------:R-:W-:Y:S01]  /*18f0*/  LOP3.LUT R14, R138, 0x1c, RZ, 0xc0, !PT ;  /* 0x0000001c8a0e7812 */ /* 0x000fe200078ec0ff */
[----:B------:R-:W-:Y:S01]  /*1900*/  IMAD R3, R28, c[0x0][0x1a0], RZ ;  /* 0x000068001c037a24 */ /* 0x000fe200078e02ff */
[----:B------:R-:W-:Y:S01]  /*1910*/  IADD3 R216, P2, P3, R5, c[0x0][0x170], R216 ;  /* 0x00005c0005d87a10 */ /* 0x000fe20007b5e0d8 */
[----:B------:R-:W-:Y:S01]  /*1920*/  IMAD R5, R26, c[0x0][0x1a8], RZ ;  /* 0x00006a001a057a24 */ /* 0x000fe200078e02ff */
[----:B------:R-:W-:Y:S01]  /*1930*/  LEA R15, R12, R13, 0x2 ;  /* 0x0000000d0c0f7211 */ /* 0x000fe200078e10ff */
[----:B------:R-:W-:Y:S01]  /*1940*/  IMAD.HI R4, R4, 0x2, RZ ;  /* 0x0000000204047827 */ /* 0x000fe200078e02ff */
[C---:B------:R-:W-:Y:S01]  /*1950*/  LEA R156, P0, R3.reuse, c[0x0][0x168], 0x1 ;  /* 0x00005a00039c7a11 */ /* 0x040fe200078008ff */
[----:B------:R-:W-:Y:S01]  /*1960*/  CS2R R110, SRZ ;  /* 0x00000000006e7805 */ /* 0x000fe2000001ff00 */
[----:B------:R-:W-:Y:S01]  /*1970*/  LEA R6, R6, R5, 0x8 ;  /* 0x0000000506067211 */ /* 0x000fe200078e40ff */
[----:B------:R-:W-:Y:S01]  /*1980*/  IMAD R17, R12, 0x4, R15 ;  /* 0x000000040c117824 */ /* 0x000fe200078e020f */
[----:B------:R-:W-:Y:S01]  /*1990*/  LEA.HI.X.SX32 R3, R3, c[0x0][0x16c], 0x1, P0 ;  /* 0x00005b0003037a11 */ /* 0x000fe200000f0eff */
[----:B------:R-:W-:Y:S01]  /*19a0*/  IMAD.HI R9, R7, 0x2, RZ ;  /* 0x0000000207097827 */ /* 0x000fe200078e02ff */
[----:B------:R-:W-:-:S02]  /*19b0*/  LEA R154, P0, R5, R156, 0x1 ;  /* 0x0000009c059a7211 */ /* 0x000fc400078008ff */
[----:B------:R-:W-:Y:S01]  /*19c0*/  LEA R21, R12, R17, 0x2 ;  /* 0x000000110c157211 */ /* 0x000fe200078e10ff */
[----:B------:R-:W-:Y:S01]  /*19d0*/  IMAD.MOV.U32 R179, RZ, RZ, -0x800000 ;  /* 0xff800000ffb37424 */ /* 0x000fe200078e00ff */
[----:B------:R-:W-:Y:S01]  /*19e0*/  LEA R156, P1, R6, R156, 0x1 ;  /* 0x0000009c069c7211 */ /* 0x000fe200078208ff */
[----:B------:R-:W-:Y:S01]  /*19f0*/  IMAD.MOV.U32 R203, RZ, RZ, RZ ;  /* 0x000000ffffcb7224 */ /* 0x000fe200078e00ff */
[----:B------:R-:W-:Y:S01]  /*1a00*/  LEA R23, R12, R21, 0x2 ;  /* 0x000000150c177211 */ /* 0x000fe200078e10ff */
[----:B------:R-:W-:Y:S01]  /*1a10*/  IMAD.MOV.U32 R207, RZ, RZ, 0x3f800000 ;  /* 0x3f800000ffcf7424 */ /* 0x000fe200078e00ff */
[-C--:B------:R-:W-:Y:S02]  /*1a20*/  LEA.HI.X.SX32 R155, R5, R3.reuse, 0x1, P0 ;  /* 0x00000003059b7211 */ /* 0x080fe400000f0eff */
[----:B------:R-:W-:Y:S01]  /*1a30*/  LEA.HI.X.SX32 R157, R6, R3, 0x1, P1 ;  /* 0x00000003069d7211 */ /* 0x000fe200008f0eff */
[----:B------:R-:W-:Y:S01]  /*1a40*/  IMAD R25, R12, 0x4, R23 ;  /* 0x000000040c197824 */ /* 0x000fe200078e0217 */
[----:B------:R-:W-:Y:S01]  /*1a50*/  IADD3.X R3, R9, c[0x0][0x174], R4, P2, P3 ;  /* 0x00005d0009037a10 */ /* 0x000fe200017e6404 */
[----:B------:R-:W-:Y:S01]  /*1a60*/  IMAD.SHL.U32 R6, R138, 0x8, RZ ;  /* 0x000000088a067824 */ /* 0x000fe200078e00ff */
[----:B------:R-:W-:-:S02]  /*1a70*/  LEA R104, P0, R13, R216, 0x1 ;  /* 0x000000d80d687211 */ /* 0x000fc400078008ff */
[C---:B------:R-:W-:Y:S02]  /*1a80*/  LEA R27, R12.reuse, R25, 0x2 ;  /* 0x000000190c1b7211 */ /* 0x040fe400078e10ff */
[----:B------:R-:W-:Y:S02]  /*1a90*/  LEA.HI.X.SX32 R105, R13, R3, 0x1, P0 ;  /* 0x000000030d697211 */ /* 0x000fe400000f0eff */
[----:B------:R-:W-:Y:S02]  /*1aa0*/  LEA R29, R12, R27, 0x2 ;  /* 0x0000001b0c1d7211 */ /* 0x000fe400078e10ff */
[-C--:B------:R-:W-:Y:S01]  /*1ab0*/  LEA R108, P0, R15, R216.reuse, 0x1 ;  /* 0x000000d80f6c7211 */ /* 0x080fe200078008ff */
[----:B------:R0:W-:Y:S01]  /*1ac0*/  STL.64 [R1+0x3b0], R104 ;  /* 0x0003b06801007387 */ /* 0x0001e20000100a00 */
[----:B------:R-:W-:Y:S01]  /*1ad0*/  LOP3.LUT R11, R138, 0x7, RZ, 0xc0, !PT ;  /* 0x000000078a0b7812 */ /* 0x000fe200078ec0ff */
[----:B------:R-:W-:Y:S01]  /*1ae0*/  IMAD R31, R12, 0x4, R29 ;  /* 0x000000040c1f7824 */ /* 0x000fe200078e021d */
[----:B------:R-:W-:-:S02]  /*1af0*/  LEA R106, P1, R17, R216, 0x1 ;  /* 0x000000d8116a7211 */ /* 0x000fc400078208ff */
[----:B------:R-:W-:Y:S02]  /*1b00*/  LEA.HI.X.SX32 R109, R15, R3, 0x1, P0 ;  /* 0x000000030f6d7211 */ /* 0x000fe400000f0eff */
[----:B------:R-:W-:Y:S02]  /*1b10*/  LEA R33, R12, R31, 0x2 ;  /* 0x0000001f0c217211 */ /* 0x000fe400078e10ff */
[----:B------:R-:W-:Y:S01]  /*1b20*/  LEA R101, R14, R8, 0x3 ;  /* 0x000000080e657211 */ /* 0x000fe200078e18ff */
[----:B------:R-:W-:Y:S01]  /*1b30*/  IMAD.SHL.U32 R8, R11, 0x10, RZ ;  /* 0x000000100b087824 */ /* 0x000fe200078e00ff */
[C---:B------:R-:W-:Y:S01]  /*1b40*/  LEA R35, R12.reuse, R33, 0x2 ;  /* 0x000000210c237211 */ /* 0x040fe200078e10ff */
[----:B------:R1:W-:Y:S01]  /*1b50*/  STL.64 [R1+0x3a8], R108 ;  /* 0x0003a86c01007387 */ /* 0x0003e20000100a00 */
[----:B0-----:R-:W-:Y:S01]  /*1b60*/  LEA R104, P2, R21, R216, 0x1 ;  /* 0x000000d815687211 */ /* 0x001fe200078408ff */
[----:B------:R-:W-:Y:S01]  /*1b70*/  IMAD.SHL.U32 R101, R101, 0x4, RZ ;  /* 0x0000000465657824 */ /* 0x000fe200078e00ff */
[----:B------:R-:W-:Y:S01]  /*1b80*/  LEA.HI.X.SX32 R107, R17, R3, 0x1, P1 ;  /* 0x00000003116b7211 */ /* 0x000fe200008f0eff */
[----:B------:R-:W-:Y:S01]  /*1b90*/  IMAD R37, R12, 0x4, R35 ;  /* 0x000000040c257824 */ /* 0x000fe200078e0223 */
[----:B------:R-:W-:-:S02]  /*1ba0*/  LOP3.LUT R4, R138, 0xe0, RZ, 0xc0, !PT ;  /* 0x000000e08a047812 */ /* 0x000fc400078ec0ff */
[----:B------:R-:W-:Y:S01]  /*1bb0*/  LEA.HI.X.SX32 R105, R21, R3, 0x1, P2 ;  /* 0x0000000315697211 */ /* 0x000fe200010f0eff */
[----:B------:R0:W-:Y:S01]  /*1bc0*/  STL.64 [R1+0x3a0], R106 ;  /* 0x0003a06a01007387 */ /* 0x0001e20000100a00 */
[----:B------:R-:W-:Y:S02]  /*1bd0*/  LEA R39, R12, R37, 0x2 ;  /* 0x000000250c277211 */ /* 0x000fe400078e10ff */
[----:B------:R-:W-:Y:S01]  /*1be0*/  SHF.L.U32 R9, R138, 0x1, RZ ;  /* 0x000000018a097819 */ /* 0x000fe200000006ff */
[----:B------:R2:W-:Y:S01]  /*1bf0*/  STL.64 [R1+0x398], R104 ;  /* 0x0003986801007387 */ /* 0x0005e20000100a00 */
[----:B------:R-:W-:Y:S02]  /*1c00*/  LEA R41, R12, R39, 0x2 ;  /* 0x000000270c297211 */ /* 0x000fe400078e10ff */
[----:B------:R-:W-:Y:S02]  /*1c10*/  SHF.L.U32 R7, R14, 0x3, RZ ;  /* 0x000000030e077819 */ /* 0x000fe400000006ff */
[----:B------:R-:W-:Y:S01]  /*1c20*/  SHF.R.U32.HI R10, RZ, 0x3, R26 ;  /* 0x00000003ff0a7819 */ /* 0x000fe2000001161a */
[----:B------:R-:W-:Y:S01]  /*1c30*/  IMAD R43, R12, 0x4, R41 ;  /* 0x000000040c2b7824 */ /* 0x000fe200078e0229 */
[----:B------:R-:W-:-:S02]  /*1c40*/  LOP3.LUT R6, R6, 0x30, RZ, 0xc0, !PT ;  /* 0x0000003006067812 */ /* 0x000fc400078ec0ff */
[----:B------:R-:W-:Y:S02]  /*1c50*/  SHF.R.U32.HI R14, RZ, 0x1, R4 ;  /* 0x00000001ff0e7819 */ /* 0x000fe40000011604 */
[C---:B------:R-:W-:Y:S01]  /*1c60*/  LEA R45, R12.reuse, R43, 0x2 ;  /* 0x0000002b0c2d7211 */ /* 0x040fe200078e10ff */
[C---:B------:R-:W-:Y:S01]  /*1c70*/  IMAD R6, R11.reuse, 0x40, R6 ;  /* 0x000000400b067824 */ /* 0x040fe200078e0206 */
[----:B------:R-:W-:Y:S02]  /*1c80*/  LEA R99, R11, R4, 0x2 ;  /* 0x000000040b637211 */ /* 0x000fe400078e10ff */
[----:B------:R-:W-:Y:S02]  /*1c90*/  LEA R47, R12, R45, 0x2 ;  /* 0x0000002d0c2f7211 */ /* 0x000fe400078e10ff */
[----:B-1----:R-:W-:Y:S02]  /*1ca0*/  LEA R108, P0, R23, R216, 0x1 ;  /* 0x000000d8176c7211 */ /* 0x002fe400078008ff */
[----:B------:R-:W-:Y:S01]  /*1cb0*/  LEA R4, R4, R8, 0x8 ;  /* 0x0000000804047211 */ /* 0x000fe200078e40ff */
[----:B------:R-:W-:Y:S01]  /*1cc0*/  IMAD R49, R12, 0x4, R47 ;  /* 0x000000040c317824 */ /* 0x000fe200078e022f */
[----:B------:R-:W-:-:S02]  /*1cd0*/  LOP3.LUT R19, R8, 0x780, R19, 0xf8, !PT ;  /* 0x0000078008137812 */ /* 0x000fc400078ef813 */
[-C--:B0-----:R-:W-:Y:S02]  /*1ce0*/  LEA R106, P1, R25, R216.reuse, 0x1 ;  /* 0x000000d8196a7211 */ /* 0x081fe400078208ff */
[----:B------:R-:W-:Y:S02]  /*1cf0*/  LEA R51, R12, R49, 0x2 ;  /* 0x000000310c337211 */ /* 0x000fe400078e10ff */
[----:B------:R-:W-:Y:S02]  /*1d00*/  LOP3.LUT R8, R8, 0x30, R9, 0x78, !PT ;  /* 0x0000003008087812 */ /* 0x000fe400078e7809 */
[----:B------:R-:W-:Y:S02]  /*1d10*/  LEA R53, R12, R51, 0x2 ;  /* 0x000000330c357211 */ /* 0x000fe400078e10ff */
[----:B--2---:R-:W-:Y:S02]  /*1d20*/  LEA R104, P2, R27, R216, 0x1 ;  /* 0x000000d81b687211 */ /* 0x004fe400078408ff */
[----:B------:R-:W-:Y:S01]  /*1d30*/  LOP3.LUT R10, R10, 0x1c, RZ, 0xc0, !PT ;  /* 0x0000001c0a0a7812 */ /* 0x000fe200078ec0ff */
[----:B------:R-:W-:Y:S01]  /*1d40*/  IMAD R55, R12, 0x4, R53 ;  /* 0x000000040c377824 */ /* 0x000fe200078e0235 */
[----:B------:R-:W-:-:S02]  /*1d50*/  LEA.HI.X.SX32 R109, R23, R3, 0x1, P0 ;  /* 0x00000003176d7211 */ /* 0x000fc400000f0eff */
[----:B------:R-:W-:Y:S01]  /*1d60*/  LEA.HI.X.SX32 R107, R25, R3, 0x1, P1 ;  /* 0x00000003196b7211 */ /* 0x000fe200008f0eff */
[----:B------:R-:W-:Y:S01]  /*1d70*/  IMAD.IADD R7, R7, 0x1, R10 ;  /* 0x0000000107077824 */ /* 0x000fe200078e020a */
[C---:B------:R-:W-:Y:S01]  /*1d80*/  LEA R57, R12.reuse, R55, 0x2 ;  /* 0x000000370c397211 */ /* 0x040fe200078e10ff */
[----:B------:R0:W-:Y:S01]  /*1d90*/  STL.64 [R1+0x390], R108 ;  /* 0x0003906c01007387 */ /* 0x0001e20000100a00 */
[----:B------:R-:W-:Y:S02]  /*1da0*/  LEA R8, R99, R8, 0x5 ;  /* 0x0000000863087211 */ /* 0x000fe400078e28ff */
[----:B------:R-:W-:Y:S01]  /*1db0*/  LEA R59, R12, R57, 0x2 ;  /* 0x000000390c3b7211 */ /* 0x000fe200078e10ff */
[----:B------:R1:W-:Y:S01]  /*1dc0*/  STL.64 [R1+0x388], R106 ;  /* 0x0003886a01007387 */ /* 0x0003e20000100a00 */
[----:B------:R-:W-:Y:S02]  /*1dd0*/  LEA.HI.X.SX32 R105, R27, R3, 0x1, P2 ;  /* 0x000000031b697211 */ /* 0x000fe400010f0eff */
[----:B------:R-:W-:Y:S01]  /*1de0*/  LOP3.LUT R103, R6, 0x10, R9, 0x78, !PT ;  /* 0x0000001006677812 */ /* 0x000fe200078e7809 */
[----:B------:R-:W-:Y:S01]  /*1df0*/  IMAD R61, R12, 0x4, R59 ;  /* 0x000000040c3d7824 */ /* 0x000fe200078e023b */
[----:B------:R-:W-:Y:S01]  /*1e00*/  LOP3.LUT R10, R4, 0x30, R9, 0x78, !PT ;  /* 0x00000030040a7812 */ /* 0x000fe200078e7809 */
[----:B------:R2:W-:Y:S01]  /*1e10*/  STL.64 [R1+0x380], R104 ;  /* 0x0003806801007387 */ /* 0x0005e20000100a00 */
[----:B------:R-:W-:Y:S01]  /*1e20*/  LEA R24, P2, R33, R216, 0x1 ;  /* 0x000000d821187211 */ /* 0x000fe200078408ff */
[----:B0-----:R-:W-:Y:S01]  /*1e30*/  CS2R R108, SRZ ;  /* 0x00000000006c7805 */ /* 0x001fe2000001ff00 */
[----:B------:R-:W-:-:S02]  /*1e40*/  LEA R63, R12, R61, 0x2 ;  /* 0x0000003d0c3f7211 */ /* 0x000fc400078e10ff */
[----:B------:R-:W-:Y:S02]  /*1e50*/  LOP3.LUT R9, R101, R14, RZ, 0x3c, !PT ;  /* 0x0000000e65097212 */ /* 0x000fe400078e3cff */
[----:B------:R-:W-:Y:S02]  /*1e60*/  LEA R65, R12, R63, 0x2 ;  /* 0x0000003f0c417211 */ /* 0x000fe400078e10ff */
[-C--:B-1----:R-:W-:Y:S02]  /*1e70*/  LEA R106, P0, R29, R216.reuse, 0x1 ;  /* 0x000000d81d6a7211 */ /* 0x082fe400078008ff */
[----:B------:R-:W-:Y:S01]  /*1e80*/  LOP3.LUT R4, R138, 0x10, RZ, 0xc0, !PT ;  /* 0x000000108a047812 */ /* 0x000fe200078ec0ff */
[----:B------:R-:W-:Y:S01]  /*1e90*/  IMAD R67, R12, 0x4, R65 ;  /* 0x000000040c437824 */ /* 0x000fe200078e0241 */
[----:B--2---:R-:W-:Y:S02]  /*1ea0*/  LEA R104, P1, R31, R216, 0x1 ;  /* 0x000000d81f687211 */ /* 0x004fe400078208ff */
[----:B------:R-:W-:-:S02]  /*1eb0*/  LEA.HI.X.SX32 R25, R33, R3, 0x1, P2 ;  /* 0x0000000321197211 */ /* 0x000fc400010f0eff */
[C---:B------:R-:W-:Y:S02]  /*1ec0*/  LEA R69, R12.reuse, R67, 0x2 ;  /* 0x000000430c457211 */ /* 0x040fe400078e10ff */
[----:B------:R-:W-:Y:S01]  /*1ed0*/  LEA.HI.X.SX32 R107, R29, R3, 0x1, P0 ;  /* 0x000000031d6b7211 */ /* 0x000fe200000f0eff */
[----:B------:R-:W-:Y:S01]  /*1ee0*/  STL.64 [R1+0x368], R24 ;  /* 0x0003681801007387 */ /* 0x000fe20000100a00 */
[C---:B------:R-:W-:Y:S02]  /*1ef0*/  LEA R71, R12.reuse, R69, 0x2 ;  /* 0x000000450c477211 */ /* 0x040fe400078e10ff */
[----:B------:R-:W-:Y:S01]  /*1f00*/  LEA.HI.X.SX32 R105, R31, R3, 0x1, P1 ;  /* 0x000000031f697211 */ /* 0x000fe200008f0eff */
[----:B------:R0:W-:Y:S01]  /*1f10*/  STL.64 [R1+0x378], R106 ;  /* 0x0003786a01007387 */ /* 0x0001e20000100a00 */
[----:B------:R-:W-:Y:S01]  /*1f20*/  LEA R10, R11, R10, 0xa ;  /* 0x0000000a0b0a7211 */ /* 0x000fe200078e50ff */
[----:B------:R-:W-:Y:S01]  /*1f30*/  IMAD R73, R12, 0x4, R71 ;  /* 0x000000040c497824 */ /* 0x000fe200078e0247 */
[-C--:B------:R-:W-:Y:S01]  /*1f40*/  LEA R28, P2, R39, R216.reuse, 0x1 ;  /* 0x000000d8271c7211 */ /* 0x080fe200078408ff */
[----:B------:R-:W-:Y:S01]  /*1f50*/  IMAD R11, R4, 0x20, R103 ;  /* 0x00000020040b7824 */ /* 0x000fe200078e0267 */
[----:B------:R1:W-:Y:S01]  /*1f60*/  STL.64 [R1+0x370], R104 ;  /* 0x0003706801007387 */ /* 0x0003e20000100a00 */
[----:B------:R-:W-:-:S02]  /*1f70*/  LEA R30, P1, R37, R216, 0x1 ;  /* 0x000000d8251e7211 */ /* 0x000fc400078208ff */
[C---:B------:R-:W-:Y:S02]  /*1f80*/  LEA R75, R12.reuse, R73, 0x2 ;  /* 0x000000490c4b7211 */ /* 0x040fe400078e10ff */
[----:B------:R-:W-:Y:S02]  /*1f90*/  LEA.HI.X.SX32 R29, R39, R3, 0x1, P2 ;  /* 0x00000003271d7211 */ /* 0x000fe400010f0eff */
[C---:B------:R-:W-:Y:S01]  /*1fa0*/  LEA R77, R12.reuse, R75, 0x2 ;  /* 0x0000004b0c4d7211 */ /* 0x040fe200078e10ff */
[----:B0-----:R-:W-:Y:S01]  /*1fb0*/  CS2R R106, SRZ ;  /* 0x00000000006a7805 */ /* 0x001fe2000001ff00 */
[-C--:B------:R-:W-:Y:S01]  /*1fc0*/  LEA R32, P2, R45, R216.reuse, 0x1 ;  /* 0x000000d82d207211 */ /* 0x080fe200078408ff */
[----:B------:R-:W-:Y:S01]  /*1fd0*/  STL.64 [R1+0x350], R28 ;  /* 0x0003501c01007387 */ /* 0x000fe20000100a00 */
[----:B------:R-:W-:Y:S01]  /*1fe0*/  LEA.HI.X.SX32 R31, R37, R3, 0x1, P1 ;  /* 0x00000003251f7211 */ /* 0x000fe200008f0eff */
[----:B------:R-:W-:Y:S01]  /*1ff0*/  IMAD R79, R12, 0x4, R77 ;  /* 0x000000040c4f7824 */ /* 0x000fe200078e024d */
[----:B-1----:R-:W-:-:S02]  /*2000*/  LEA R104, P0, R35, R216, 0x1 ;  /* 0x000000d823687211 */ /* 0x002fc400078008ff */
[----:B------:R-:W-:Y:S02]  /*2010*/  LEA.HI.X.SX32 R33, R45, R3, 0x1, P2 ;  /* 0x000000032d217211 */ /* 0x000fe400010f0eff */
[C---:B------:R-:W-:Y:S02]  /*2020*/  LEA R81, R12.reuse, R79, 0x2 ;  /* 0x0000004f0c517211 */ /* 0x040fe400078e10ff */
[-C--:B------:R-:W-:Y:S02]  /*2030*/  LEA.HI.X.SX32 R105, R35, R3.reuse, 0x1, P0 ;  /* 0x0000000323697211 */ /* 0x080fe400000f0eff */
[-C--:B------:R-:W-:Y:S01]  /*2040*/  LEA R36, P0, R41, R216.reuse, 0x1 ;  /* 0x000000d829247211 */ /* 0x080fe200078008ff */
[----:B------:R-:W-:Y:S01]  /*2050*/  IMAD R83, R12, 0x4, R81 ;  /* 0x000000040c537824 */ /* 0x000fe200078e0251 */
[----:B------:R-:W-:Y:S01]  /*2060*/  LEA R34, P1, R43, R216, 0x1 ;  /* 0x000000d82b227211 */ /* 0x000fe200078208ff */
[----:B------:R0:W-:Y:S01]  /*2070*/  STL.64 [R1+0x360], R104 ;  /* 0x0003606801007387 */ /* 0x0001e20000100a00 */
[----:B------:R-:W-:-:S02]  /*2080*/  LEA.HI.X.SX32 R37, R41, R3, 0x1, P0 ;  /* 0x0000000329257211 */ /* 0x000fc400000f0eff */
[C---:B------:R-:W-:Y:S01]  /*2090*/  LEA R85, R12.reuse, R83, 0x2 ;  /* 0x000000530c557211 */ /* 0x040fe200078e10ff */
[----:B------:R-:W-:Y:S01]  /*20a0*/  STL.64 [R1+0x358], R30 ;  /* 0x0003581e01007387 */ /* 0x000fe20000100a00 */
[-C--:B------:R-:W-:Y:S02]  /*20b0*/  LEA R40, P0, R47, R216.reuse, 0x1 ;  /* 0x000000d82f287211 */ /* 0x080fe400078008ff */
[C---:B------:R-:W-:Y:S01]  /*20c0*/  LEA R87, R12.reuse, R85, 0x2 ;  /* 0x000000550c577211 */ /* 0x040fe200078e10ff */
[----:B------:R-:W-:Y:S01]  /*20d0*/  STL.64 [R1+0x338], R32 ;  /* 0x0003382001007387 */ /* 0x000fe20000100a00 */
[----:B------:R-:W-:Y:S02]  /*20e0*/  LEA.HI.X.SX32 R35, R43, R3, 0x1, P1 ;  /* 0x000000032b237211 */ /* 0x000fe400008f0eff */
[C---:B------:R-:W-:Y:S01]  /*20f0*/  LEA R5, R12.reuse, R87, 0x2 ;  /* 0x000000570c057211 */ /* 0x040fe200078e10ff */
[----:B------:R1:W-:Y:S01]  /*2100*/  STL.64 [R1+0x348], R36 ;  /* 0x0003482401007387 */ /* 0x0003e20000100a00 */
[----:B------:R-:W-:Y:S01]  /*2110*/  LEA.HI.X.SX32 R41, R47, R3, 0x1, P0 ;  /* 0x000000032f297211 */ /* 0x000fe200000f0eff */
[----:B0-----:R-:W-:Y:S01]  /*2120*/  CS2R R104, SRZ ;  /* 0x0000000000687805 */ /* 0x001fe2000001ff00 */
[----:B------:R-:W-:Y:S01]  /*2130*/  LEA R89, R12, R5, 0x2 ;  /* 0x000000050c597211 */ /* 0x000fe200078e10ff */
[----:B------:R-:W-:Y:S01]  /*2140*/  STL.64 [R1+0x340], R34 ;  /* 0x0003402201007387 */ /* 0x000fe20000100a00 */
[----:B------:R-:W-:-:S02]  /*2150*/  LEA R38, P1, R49, R216, 0x1 ;  /* 0x000000d831267211 */ /* 0x000fc400078208ff */
[C---:B------:R-:W-:Y:S02]  /*2160*/  LEA R91, R12.reuse, R89, 0x2 ;  /* 0x000000590c5b7211 */ /* 0x040fe400078e10ff */
[-C--:B------:R-:W-:Y:S02]  /*2170*/  LEA R44, P0, R53, R216.reuse, 0x1 ;  /* 0x000000d8352c7211 */ /* 0x080fe400078008ff */
[C---:B------:R-:W-:Y:S02]  /*2180*/  LEA R93, R12.reuse, R91, 0x2 ;  /* 0x0000005b0c5d7211 */ /* 0x040fe400078e10ff */
[C---:B-1----:R-:W-:Y:S02]  /*2190*/  LEA R36, P2, R51.reuse, R216, 0x1 ;  /* 0x000000d833247211 */ /* 0x042fe400078408ff */
[----:B------:R-:W-:Y:S02]  /*21a0*/  LEA R95, R12, R93, 0x2 ;  /* 0x0000005d0c5f7211 */ /* 0x000fe400078e10ff */
[----:B------:R-:W-:-:S02]  /*21b0*/  LEA.HI.X.SX32 R37, R51, R3, 0x1, P2 ;  /* 0x0000000333257211 */ /* 0x000fc400010f0eff */
[C---:B------:R-:W-:Y:S02]  /*21c0*/  LEA R97, R12.reuse, R95, 0x2 ;  /* 0x0000005f0c617211 */ /* 0x040fe400078e10ff */
[-C--:B------:R-:W-:Y:S01]  /*21d0*/  LEA.HI.X.SX32 R39, R49, R3.reuse, 0x1, P1 ;  /* 0x0000000331277211 */ /* 0x080fe200008f0eff */
[----:B------:R-:W-:Y:S01]  /*21e0*/  STL.64 [R1+0x320], R36 ;  /* 0x0003202401007387 */ /* 0x000fe20000100a00 */
[----:B------:R-:W-:Y:S01]  /*21f0*/  LEA.HI.X.SX32 R45, R53, R3, 0x1, P0 ;  /* 0x00000003352d7211 */ /* 0x000fe200000f0eff */
[C---:B------:R-:W-:Y:S01]  /*2200*/  IMAD R99, R12.reuse, 0x4, R97 ;  /* 0x000000040c637824 */ /* 0x040fe200078e0261 */
[-C--:B------:R-:W-:Y:S01]  /*2210*/  LEA R42, P1, R55, R216.reuse, 0x1 ;  /* 0x000000d8372a7211 */ /* 0x080fe200078208ff */
[----:B------:R0:W-:Y:S01]  /*2220*/  STL.64 [R1+0x330], R40 ;  /* 0x0003302801007387 */ /* 0x0001e20000100a00 */
[----:B------:R-:W-:Y:S02]  /*2230*/  LEA R48, P0, R59, R216, 0x1 ;  /* 0x000000d83b307211 */ /* 0x000fe400078008ff */
[----:B------:R-:W-:Y:S01]  /*2240*/  LEA R101, R12, R99, 0x2 ;  /* 0x000000630c657211 */ /* 0x000fe200078e10ff */
[----:B------:R-:W-:Y:S01]  /*2250*/  STL.64 [R1+0x328], R38 ;  /* 0x0003282601007387 */ /* 0x000fe20000100a00 */
[----:B------:R-:W-:-:S02]  /*2260*/  LEA.HI.X.SX32 R43, R55, R3, 0x1, P1 ;  /* 0x00000003372b7211 */ /* 0x000fc400008f0eff */
[C---:B------:R-:W-:Y:S02]  /*2270*/  LEA R13, R12.reuse, R101, 0x2 ;  /* 0x000000650c0d7211 */ /* 0x040fe400078e10ff */
[----:B------:R-:W-:Y:S02]  /*2280*/  LEA.HI.X.SX32 R49, R59, R3, 0x1, P0 ;  /* 0x000000033b317211 */ /* 0x000fe400000f0eff */
[C---:B------:R-:W-:Y:S02]  /*2290*/  LEA R103, R12.reuse, R13, 0x2 ;  /* 0x0000000d0c677211 */ /* 0x040fe400078e10ff */
[-C--:B0-----:R-:W-:Y:S02]  /*22a0*/  LEA R40, P2, R57, R216.reuse, 0x1 ;  /* 0x000000d839287211 */ /* 0x081fe400078408ff */
[----:B------:R-:W-:Y:S01]  /*22b0*/  LEA R46, P1, R61, R216, 0x1 ;  /* 0x000000d83d2e7211 */ /* 0x000fe200078208ff */
[----:B------:R-:W-:Y:S01]  /*22c0*/  IMAD R15, R12, 0x4, R103 ;  /* 0x000000040c0f7824 */ /* 0x000fe200078e0267 */
[----:B------:R-:W-:-:S02]  /*22d0*/  LEA.HI.X.SX32 R41, R57, R3, 0x1, P2 ;  /* 0x0000000339297211 */ /* 0x000fc400010f0eff */
[-C--:B------:R-:W-:Y:S02]  /*22e0*/  LEA R52, P0, R65, R216.reuse, 0x1 ;  /* 0x000000d841347211 */ /* 0x080fe400078008ff */
[C---:B------:R-:W-:Y:S01]  /*22f0*/  LEA R17, R12.reuse, R15, 0x2 ;  /* 0x0000000f0c117211 */ /* 0x040fe200078e10ff */
[----:B------:R-:W-:Y:S01]  /*2300*/  STL.64 [R1+0x308], R40 ;  /* 0x0003082801007387 */ /* 0x000fe20000100a00 */
[----:B------:R-:W-:Y:S02]  /*2310*/  LEA.HI.X.SX32 R47, R61, R3, 0x1, P1 ;  /* 0x000000033d2f7211 */ /* 0x000fe400008f0eff */
[C---:B------:R-:W-:Y:S01]  /*2320*/  LEA R21, R12.reuse, R17, 0x2 ;  /* 0x000000110c157211 */ /* 0x040fe200078e10ff */
[----:B------:R0:W-:Y:S01]  /*2330*/  STL.64 [R1+0x318], R44 ;  /* 0x0003182c01007387 */ /* 0x0001e20000100a00 */
[----:B------:R-:W-:Y:S02]  /*2340*/  LEA.HI.X.SX32 R53, R65, R3, 0x1, P0 ;  /* 0x0000000341357211 */ /* 0x000fe400000f0eff */
[-C--:B------:R-:W-:Y:S01]  /*2350*/  LEA R50, P1, R67, R216.reuse, 0x1 ;  /* 0x000000d843327211 */ /* 0x080fe200078208ff */
[----:B------:R-:W-:Y:S01]  /*2360*/  IMAD R23, R12, 0x4, R21 ;  /* 0x000000040c177824 */ /* 0x000fe200078e0215 */
[----:B------:R-:W-:Y:S01]  /*2370*/  STL.64 [R1+0x310], R42 ;  /* 0x0003102a01007387 */ /* 0x000fe20000100a00 */
[----:B------:R-:W-:-:S02]  /*2380*/  LEA R56, P0, R71, R216, 0x1 ;  /* 0x000000d847387211 */ /* 0x000fc400078008ff */
[----:B------:R-:W-:Y:S02]  /*2390*/  LEA.HI.X.SX32 R51, R67, R3, 0x1, P1 ;  /* 0x0000000343337211 */ /* 0x000fe400008f0eff */
[C---:B------:R-:W-:Y:S02]  /*23a0*/  LEA R25, R12.reuse, R23, 0x2 ;  /* 0x000000170c197211 */ /* 0x040fe400078e10ff */
[CC--:B0-----:R-:W-:Y:S02]  /*23b0*/  LEA R44, P2, R63.reuse, R216.reuse, 0x1 ;  /* 0x000000d83f2c7211 */ /* 0x0c1fe400078408ff */
[C---:B------:R-:W-:Y:S02]  /*23c0*/  LEA R27, R12.reuse, R25, 0x2 ;  /* 0x000000190c1b7211 */ /* 0x040fe400078e10ff */
[-C--:B------:R-:W-:Y:S02]  /*23d0*/  LEA.HI.X.SX32 R45, R63, R3.reuse, 0x1, P2 ;  /* 0x000000033f2d7211 */ /* 0x080fe400010f0eff */
[----:B------:R-:W-:Y:S01]  /*23e0*/  LEA.HI.X.SX32 R57, R71, R3, 0x1, P0 ;  /* 0x0000000347397211 */ /* 0x000fe200000f0eff */
[----:B------:R-:W-:Y:S01]  /*23f0*/  IMAD R29, R12, 0x4, R27 ;  /* 0x000000040c1d7824 */ /* 0x000fe200078e021b */
[-C--:B------:R-:W-:Y:S01]  /*2400*/  LEA R54, P1, R73, R216.reuse, 0x1 ;  /* 0x000000d849367211 */ /* 0x080fe200078208ff */
[----:B------:R-:W-:Y:S01]  /*2410*/  STL.64 [R1+0x2f0], R44 ;  /* 0x0002f02c01007387 */ /* 0x000fe20000100a00 */
[----:B------:R-:W-:-:S02]  /*2420*/  LEA R60, P0, R77, R216, 0x1 ;  /* 0x000000d84d3c7211 */ /* 0x000fc400078008ff */
[C---:B------:R-:W-:Y:S01]  /*2430*/  LEA R31, R12.reuse, R29, 0x2 ;  /* 0x0000001d0c1f7211 */ /* 0x040fe200078e10ff */
[----:B------:R0:W-:Y:S01]  /*2440*/  STL.64 [R1+0x300], R48 ;  /* 0x0003003001007387 */ /* 0x0001e20000100a00 */
[----:B------:R-:W-:Y:S02]  /*2450*/  LEA.HI.X.SX32 R55, R73, R3, 0x1, P1 ;  /* 0x0000000349377211 */ /* 0x000fe400008f0eff */
[C---:B------:R-:W-:Y:S01]  /*2460*/  LEA R33, R12.reuse, R31, 0x2 ;  /* 0x0000001f0c217211 */ /* 0x040fe200078e10ff */
[----:B------:R1:W-:Y:S01]  /*2470*/  STL.64 [R1+0x2f8], R46 ;  /* 0x0002f82e01007387 */ /* 0x0003e20000100a00 */
[----:B------:R-:W-:Y:S02]  /*2480*/  LEA.HI.X.SX32 R61, R77, R3, 0x1, P0 ;  /* 0x000000034d3d7211 */ /* 0x000fe400000f0eff */
[-C--:B------:R-:W-:Y:S01]  /*2490*/  LEA R58, P1, R79, R216.reuse, 0x1 ;  /* 0x000000d84f3a7211 */ /* 0x080fe200078208ff */
[----:B------:R-:W-:Y:S01]  /*24a0*/  IMAD R35, R12, 0x4, R33 ;  /* 0x000000040c237824 */ /* 0x000fe200078e0221 */
[----:B------:R-:W-:-:S02]  /*24b0*/  LEA R64, P0, R83, R216, 0x1 ;  /* 0x000000d853407211 */ /* 0x000fc400078008ff */
[----:B------:R-:W-:Y:S02]  /*24c0*/  LEA.HI.X.SX32 R59, R79, R3, 0x1, P1 ;  /* 0x000000034f3b7211 */ /* 0x000fe400008f0eff */
[CC--:B0-----:R-:W-:Y:S01]  /*24d0*/  LEA R48, P2, R69.reuse, R216.reuse, 0x1 ;  /* 0x000000d845307211 */ /* 0x0c1fe200078408ff */
[----:B------:R-:W-:Y:S01]  /*24e0*/  CS2R R78, SRZ ;  /* 0x00000000004e7805 */ /* 0x000fe2000001ff00 */
[C---:B------:R-:W-:Y:S02]  /*24f0*/  LEA R37, R12.reuse, R35, 0x2 ;  /* 0x000000230c257211 */ /* 0x040fe400078e10ff */
[----:B------:R-:W-:Y:S02]  /*2500*/  LEA.HI.X.SX32 R49, R69, R3, 0x1, P2 ;  /* 0x0000000345317211 */ /* 0x000fe400010f0eff */
[C---:B------:R-:W-:Y:S02]  /*2510*/  LEA R39, R12.reuse, R37, 0x2 ;  /* 0x000000250c277211 */ /* 0x040fe400078e10ff */
[-C--:B------:R-:W-:Y:S01]  /*2520*/  LEA R62, P1, R85, R216.reuse, 0x1 ;  /* 0x000000d8553e7211 */ /* 0x080fe200078208ff */
[----:B------:R-:W-:Y:S01]  /*2530*/  STL.64 [R1+0x2d8], R48 ;  /* 0x0002d83001007387 */ /* 0x000fe20000100a00 */
[-C--:B------:R-:W-:Y:S01]  /*2540*/  LEA.HI.X.SX32 R65, R83, R3.reuse, 0x1, P0 ;  /* 0x0000000353417211 */ /* 0x080fe200000f0eff */
[C---:B------:R-:W-:Y:S01]  /*2550*/  IMAD R41, R12.reuse, 0x4, R39 ;  /* 0x000000040c297824 */ /* 0x040fe200078e0227 */
[----:B------:R-:W-:Y:S01]  /*2560*/  LEA.HI.X.SX32 R63, R85, R3, 0x1, P1 ;  /* 0x00000003553f7211 */ /* 0x000fe200008f0eff */
[----:B------:R0:W-:Y:S01]  /*2570*/  STL.64 [R1+0x2e8], R52 ;  /* 0x0002e83401007387 */ /* 0x0001e20000100a00 */
[-C--:B------:R-:W-:Y:S01]  /*2580*/  LEA R68, P0, R5, R216.reuse, 0x1 ;  /* 0x000000d805447211 */ /* 0x080fe200078008ff */
[----:B------:R-:W-:Y:S01]  /*2590*/  CS2R R84, SRZ ;  /* 0x0000000000547805 */ /* 0x000fe2000001ff00 */
[C---:B------:R-:W-:Y:S01]  /*25a0*/  LEA R43, R12.reuse, R41, 0x2 ;  /* 0x000000290c2b7211 */ /* 0x040fe200078e10ff */
[----:B------:R2:W-:Y:S01]  /*25b0*/  STL.64 [R1+0x2e0], R50 ;  /* 0x0002e03201007387 */ /* 0x0005e20000100a00 */
[----:B------:R-:W-:Y:S01]  /*25c0*/  LEA R66, P1, R89, R216, 0x1 ;  /* 0x000000d859427211 */ /* 0x000fe200078208ff */
[----:B------:R-:W-:Y:S01]  /*25d0*/  CS2R R82, SRZ ;  /* 0x0000000000527805 */ /* 0x000fe2000001ff00 */
[----:B------:R-:W-:-:S02]  /*25e0*/  LEA R45, R12, R43, 0x2 ;  /* 0x0000002b0c2d7211 */ /* 0x000fc400078e10ff */
[-C--:B------:R-:W-:Y:S02]  /*25f0*/  LEA.HI.X.SX32 R69, R5, R3.reuse, 0x1, P0 ;  /* 0x0000000305457211 */ /* 0x080fe400000f0eff */
[-C--:B------:R-:W-:Y:S01]  /*2600*/  LEA.HI.X.SX32 R67, R89, R3.reuse, 0x1, P1 ;  /* 0x0000000359437211 */ /* 0x080fe200008f0eff */
[C---:B-1----:R-:W-:Y:S01]  /*2610*/  IMAD R47, R12.reuse, 0x4, R45 ;  /* 0x000000040c2f7824 */ /* 0x042fe200078e022d */
[-C--:B0-----:R-:W-:Y:S01]  /*2620*/  LEA R52, P2, R75, R216.reuse, 0x1 ;  /* 0x000000d84b347211 */ /* 0x081fe200078408ff */
[----:B------:R-:W-:Y:S01]  /*2630*/  CS2R R88, SRZ ;  /* 0x0000000000587805 */ /* 0x000fe2000001ff00 */
[----:B------:R-:W-:Y:S02]  /*2640*/  LEA R70, P0, R93, R216, 0x1 ;  /* 0x000000d85d467211 */ /* 0x000fe400078008ff */
[----:B------:R-:W-:Y:S02]  /*2650*/  LEA.HI.X.SX32 R53, R75, R3, 0x1, P2 ;  /* 0x000000034b357211 */ /* 0x000fe400010f0eff */
[----:B------:R-:W-:-:S02]  /*2660*/  LEA R49, R12, R47, 0x2 ;  /* 0x0000002f0c317211 */ /* 0x000fc400078e10ff */
[----:B------:R-:W-:Y:S01]  /*2670*/  LEA.HI.X.SX32 R71, R93, R3, 0x1, P0 ;  /* 0x000000035d477211 */ /* 0x000fe200000f0eff */
[----:B------:R0:W-:Y:S01]  /*2680*/  STL.64 [R1+0x2c0], R52 ;  /* 0x0002c03401007387 */ /* 0x0001e20000100a00 */
[----:B--2---:R-:W-:Y:S01]  /*2690*/  LEA R51, R12, R49, 0x2 ;  /* 0x000000310c337211 */ /* 0x004fe200078e10ff */
[----:B------:R-:W-:Y:S01]  /*26a0*/  CS2R R92, SRZ ;  /* 0x00000000005c7805 */ /* 0x000fe2000001ff00 */
[CC--:B------:R-:W-:Y:S01]  /*26b0*/  LEA R74, P0, R99.reuse, R216.reuse, 0x1 ;  /* 0x000000d8634a7211 */ /* 0x0c0fe200078008ff */
[----:B------:R1:W-:Y:S01]  /*26c0*/  STL.64 [R1+0x2d0], R56 ;  /* 0x0002d03801007387 */ /* 0x0003e20000100a00 */
[----:B------:R-:W-:Y:S02]  /*26d0*/  LOP3.LUT R142, R8, 0x40, RZ, 0x3c, !PT ;  /* 0x00000040088e7812 */ /* 0x000fe400078e3cff */
[-C--:B------:R-:W-:Y:S01]  /*26e0*/  LEA.HI.X.SX32 R75, R99, R3.reuse, 0x1, P0 ;  /* 0x00000003634b7211 */ /* 0x080fe200000f0eff */
[----:B------:R2:W-:Y:S01]  /*26f0*/  STL.64 [R1+0x2c8], R54 ;  /* 0x0002c83601007387 */ /* 0x0005e20000100a00 */
[C---:B------:R-:W-:Y:S01]  /*2700*/  LEA R76, P0, R103.reuse, R216, 0x1 ;  /* 0x000000d8674c7211 */ /* 0x040fe200078008ff */
[----:B------:R-:W-:Y:S01]  /*2710*/  CS2R R98, SRZ ;  /* 0x0000000000627805 */ /* 0x000fe2000001ff00 */
[----:B------:R-:W-:Y:S01]  /*2720*/  LOP3.LUT R205, R2, 0x40, RZ, 0x3c, !PT ;  /* 0x0000004002cd7812 */ /* 0x000fe200078e3cff */
[----:B0-----:R-:W-:Y:S01]  /*2730*/  IMAD R53, R12, 0x4, R51 ;  /* 0x000000040c357824 */ /* 0x001fe200078e0233 */
[----:B------:R-:W-:-:S02]  /*2740*/  LEA.HI.X.SX32 R77, R103, R3, 0x1, P0 ;  /* 0x00000003674d7211 */ /* 0x000fc400000f0eff */
[----:B------:R-:W-:Y:S01]  /*2750*/  MOV R213, 0x3f800000 ;  /* 0x3f80000000d57802 */ /* 0x000fe20000000f00 */
[----:B------:R-:W-:Y:S01]  /*2760*/  CS2R R102, SRZ ;  /* 0x0000000000667805 */ /* 0x000fe2000001ff00 */
[C---:B-1----:R-:W-:Y:S02]  /*2770*/  LEA R56, P2, R81.reuse, R216, 0x1 ;  /* 0x000000d851387211 */ /* 0x042fe400078408ff */
[----:B------:R-:W-:Y:S02]  /*2780*/  MOV R181, 0xff800000 ;  /* 0xff80000000b57802 */ /* 0x000fe40000000f00 */
[----:B------:R-:W-:Y:S02]  /*2790*/  LEA.HI.X.SX32 R57, R81, R3, 0x1, P2 ;  /* 0x0000000351397211 */ /* 0x000fe400010f0eff */
[----:B--2---:R-:W-:Y:S01]  /*27a0*/  LEA R55, R12, R53, 0x2 ;  /* 0x000000350c377211 */ /* 0x004fe200078e10ff */
[----:B------:R-:W-:Y:S01]  /*27b0*/  CS2R R80, SRZ ;  /* 0x0000000000507805 */ /* 0x000fe2000001ff00 */
[----:B------:R-:W-:Y:S01]  /*27c0*/  MOV R177, 0xff800000 ;  /* 0xff80000000b17802 */ /* 0x000fe20000000f00 */
[----:B------:R0:W-:Y:S01]  /*27d0*/  STL.64 [R1+0x2a8], R56 ;  /* 0x0002a83801007387 */ /* 0x0001e20000100a00 */
[----:B------:R-:W-:-:S02]  /*27e0*/  MOV R175, 0xff800000 ;  /* 0xff80000000af7802 */ /* 0x000fc40000000f00 */
[----:B------:R-:W-:Y:S01]  /*27f0*/  MOV R211, 0x3f800000 ;  /* 0x3f80000000d37802 */ /* 0x000fe20000000f00 */
[----:B------:R1:W-:Y:S01]  /*2800*/  STL.64 [R1+0x2b8], R60 ;  /* 0x0002b83c01007387 */ /* 0x0003e20000100a00 */
[----:B------:R-:W-:Y:S02]  /*2810*/  MOV R209, 0x3f800000 ;  /* 0x3f80000000d17802 */ /* 0x000fe40000000f00 */
[----:B------:R-:W-:Y:S01]  /*2820*/  LOP3.LUT R252, R11, 0x20, RZ, 0x3c, !PT ;  /* 0x000000200bfc7812 */ /* 0x000fe200078e3cff */
[----:B------:R2:W-:Y:S01]  /*2830*/  STL.64 [R1+0x2b0], R58 ;  /* 0x0002b03a01007387 */ /* 0x0005e20000100a00 */
[----:B0-----:R-:W-:Y:S02]  /*2840*/  LEA R57, R12, R55, 0x2 ;  /* 0x000000370c397211 */ /* 0x001fe400078e10ff */
[----:B-1----:R-:W-:-:S04]  /*2850*/  LEA R60, P2, R87, R216, 0x1 ;  /* 0x000000d8573c7211 */ /* 0x002fc800078408ff */
[----:B------:R-:W-:Y:S01]  /*2860*/  LEA.HI.X.SX32 R61, R87, R3, 0x1, P2 ;  /* 0x00000003573d7211 */ /* 0x000fe200010f0eff */
[----:B--2---:R-:W-:Y:S01]  /*2870*/  IMAD R59, R12, 0x4, R57 ;  /* 0x000000040c3b7824 */ /* 0x004fe200078e0239 */
[----:B------:R-:W-:-:S03]  /*2880*/  CS2R R86, SRZ ;  /* 0x0000000000567805 */ /* 0x000fc6000001ff00 */
[----:B------:R0:W-:Y:S04]  /*2890*/  STL.64 [R1+0x290], R60 ;  /* 0x0002903c01007387 */ /* 0x0001e80000100a00 */
[----:B------:R1:W-:Y:S04]  /*28a0*/  STL.64 [R1+0x2a0], R64 ;  /* 0x0002a04001007387 */ /* 0x0003e80000100a00 */
[----:B------:R2:W-:Y:S04]  /*28b0*/  STL.64 [R1+0x298], R62 ;  /* 0x0002983e01007387 */ /* 0x0005e80000100a00 */
[----:B------:R3:W-:Y:S01]  /*28c0*/  STL.64 [R1+0x288], R68 ;  /* 0x0002884401007387 */ /* 0x0007e20000100a00 */
[----:B0-----:R-:W-:-:S02]  /*28d0*/  LEA R61, R12, R59, 0x2 ;  /* 0x0000003b0c3d7211 */ /* 0x001fc400078e10ff */
[CC--:B-1----:R-:W-:Y:S01]  /*28e0*/  LEA R64, P2, R91.reuse, R216.reuse, 0x1 ;  /* 0x000000d85b407211 */ /* 0x0c2fe200078408ff */
[----:B------:R0:W-:Y:S03]  /*28f0*/  STL.64 [R1+0x280], R66 ;  /* 0x0002804201007387 */ /* 0x0001e60000100a00 */
[----:B------:R-:W-:Y:S02]  /*2900*/  LEA.HI.X.SX32 R65, R91, R3, 0x1, P2 ;  /* 0x000000035b417211 */ /* 0x000fe400010f0eff */
[C---:B--2---:R-:W-:Y:S01]  /*2910*/  LEA R63, R12.reuse, R61, 0x2 ;  /* 0x0000003d0c3f7211 */ /* 0x044fe200078e10ff */
[----:B------:R-:W-:Y:S01]  /*2920*/  CS2R R90, SRZ ;  /* 0x00000000005a7805 */ /* 0x000fe2000001ff00 */
[C---:B---3--:R-:W-:Y:S01]  /*2930*/  LEA R68, P1, R95.reuse, R216, 0x1 ;  /* 0x000000d85f447211 */ /* 0x048fe200078208ff */
[----:B------:R1:W-:Y:S02]  /*2940*/  STL.64 [R1+0x278], R64 ;  /* 0x0002784001007387 */ /* 0x0003e40000100a00 */
[----:B------:R-:W-:Y:S01]  /*2950*/  IMAD R5, R12, 0x4, R63 ;  /* 0x000000040c057824 */ /* 0x000fe200078e023f */
[----:B------:R-:W-:-:S02]  /*2960*/  LEA.HI.X.SX32 R69, R95, R3, 0x1, P1 ;  /* 0x000000035f457211 */ /* 0x000fc400008f0eff */
[-C--:B0-----:R-:W-:Y:S01]  /*2970*/  LEA R66, P2, R97, R216.reuse, 0x1 ;  /* 0x000000d861427211 */ /* 0x081fe200078408ff */
[----:B------:R-:W-:Y:S01]  /*2980*/  CS2R R94, SRZ ;  /* 0x00000000005e7805 */ /* 0x000fe2000001ff00 */
[----:B------:R-:W-:Y:S02]  /*2990*/  LEA R72, P1, R101, R216, 0x1 ;  /* 0x000000d865487211 */ /* 0x000fe400078208ff */
[-C--:B------:R-:W-:Y:S02]  /*29a0*/  LEA.HI.X.SX32 R67, R97, R3.reuse, 0x1, P2 ;  /* 0x0000000361437211 */ /* 0x080fe400010f0eff */
[----:B------:R-:W-:Y:S01]  /*29b0*/  LEA.HI.X.SX32 R73, R101, R3, 0x1, P1 ;  /* 0x0000000365497211 */ /* 0x000fe200008f0eff */
[----:B------:R-:W-:Y:S01]  /*29c0*/  CS2R R96, SRZ ;  /* 0x0000000000607805 */ /* 0x000fe2000001ff00 */
[----:B-1----:R-:W-:Y:S01]  /*29d0*/  LEA R65, R12, R5, 0x2 ;  /* 0x000000050c417211 */ /* 0x002fe200078e10ff */
[----:B------:R0:W-:Y:S01]  /*29e0*/  STL.64 [R1+0x260], R66 ;  /* 0x0002604201007387 */ /* 0x0001e20000100a00 */
[----:B------:R-:W-:-:S03]  /*29f0*/  CS2R R100, SRZ ;  /* 0x0000000000647805 */ /* 0x000fc6000001ff00 */
[----:B------:R1:W-:Y:S04]  /*2a00*/  STL.64 [R1+0x270], R70 ;  /* 0x0002704601007387 */ /* 0x0003e80000100a00 */
[----:B------:R2:W-:Y:S04]  /*2a10*/  STL.64 [R1+0x268], R68 ;  /* 0x0002684401007387 */ /* 0x0005e80000100a00 */
[----:B------:R3:W-:Y:S01]  /*2a20*/  STL.64 [R1+0x258], R74 ;  /* 0x0002584a01007387 */ /* 0x0007e20000100a00 */
[C---:B0-----:R-:W-:Y:S02]  /*2a30*/  LEA R67, R12.reuse, R65, 0x2 ;  /* 0x000000410c437211 */ /* 0x041fe400078e10ff */
[CC--:B-1----:R-:W-:Y:S01]  /*2a40*/  LEA R70, P2, R13.reuse, R216.reuse, 0x1 ;  /* 0x000000d80d467211 */ /* 0x0c2fe200078408ff */
[----:B------:R0:W-:Y:S03]  /*2a50*/  STL.64 [R1+0x250], R72 ;  /* 0x0002504801007387 */ /* 0x0001e60000100a00 */
[----:B------:R-:W-:Y:S01]  /*2a60*/  LEA.HI.X.SX32 R71, R13, R3, 0x1, P2 ;  /* 0x000000030d477211 */ /* 0x000fe200010f0eff */
[----:B--2---:R-:W-:Y:S01]  /*2a70*/  IMAD R69, R12, 0x4, R67 ;  /* 0x000000040c457824 */ /* 0x004fe200078e0243 */
[----:B---3--:R-:W-:-:S03]  /*2a80*/  LEA R74, P1, R15, R216, 0x1 ;  /* 0x000000d80f4a7211 */ /* 0x008fc600078208ff */
[----:B------:R1:W-:Y:S01]  /*2a90*/  STL.64 [R1+0x248], R70 ;  /* 0x0002484601007387 */ /* 0x0003e20000100a00 */
[----:B------:R-:W-:Y:S02]  /*2aa0*/  LEA R13, R12, R69, 0x2 ;  /* 0x000000450c0d7211 */ /* 0x000fe400078e10ff */
[----:B------:R-:W-:Y:S01]  /*2ab0*/  LEA.HI.X.SX32 R75, R15, R3, 0x1, P1 ;  /* 0x000000030f4b7211 */ /* 0x000fe200008f0eff */
[----:B------:R2:W-:Y:S01]  /*2ac0*/  STL.64 [R1+0x240], R76 ;  /* 0x0002404c01007387 */ /* 0x0005e20000100a00 */
[----:B0-----:R-:W-:-:S03]  /*2ad0*/  LEA R72, P2, R17, R216, 0x1 ;  /* 0x000000d811487211 */ /* 0x001fc600078408ff */
[----:B------:R0:W-:Y:S01]  /*2ae0*/  STL.64 [R1+0x238], R74 ;  /* 0x0002384a01007387 */ /* 0x0001e20000100a00 */
[----:B------:R-:W-:Y:S02]  /*2af0*/  LEA.HI.X.SX32 R73, R17, R3, 0x1, P2 ;  /* 0x0000000311497211 */ /* 0x000fe400010f0eff */
[----:B-1----:R-:W-:-:S03]  /*2b00*/  LEA R71, R12, R13, 0x2 ;  /* 0x0000000d0c477211 */ /* 0x002fc600078e10ff */
[----:B------:R1:W-:Y:S01]  /*2b10*/  STL.64 [R1+0x230], R72 ;  /* 0x0002304801007387 */ /* 0x0003e20000100a00 */
[-C--:B--2---:R-:W-:Y:S01]  /*2b20*/  LEA R76, P0, R21, R216.reuse, 0x1 ;  /* 0x000000d8154c7211 */ /* 0x084fe200078008ff */
[C---:B------:R-:W-:Y:S01]  /*2b30*/  IMAD R15, R12.reuse, 0x4, R71 ;  /* 0x000000040c0f7824 */ /* 0x040fe200078e0247 */
[-C--:B0-----:R-:W-:Y:S02]  /*2b40*/  LEA R74, P1, R23, R216.reuse, 0x1 ;  /* 0x000000d8174a7211 */ /* 0x081fe400078208ff */
[-C--:B------:R-:W-:Y:S02]  /*2b50*/  LEA.HI.X.SX32 R77, R21, R3.reuse, 0x1, P0 ;  /* 0x00000003154d7211 */ /* 0x080fe400000f0eff */
[----:B------:R-:W-:Y:S02]  /*2b60*/  LEA.HI.X.SX32 R75, R23, R3, 0x1, P1 ;  /* 0x00000003174b7211 */ /* 0x000fe400008f0eff */
[----:B-1----:R-:W-:Y:S01]  /*2b70*/  LEA R72, P2, R25, R216, 0x1 ;  /* 0x000000d819487211 */ /* 0x002fe200078408ff */
[----:B------:R0:W-:Y:S01]  /*2b80*/  STL.64 [R1+0x228], R76 ;  /* 0x0002284c01007387 */ /* 0x0001e20000100a00 */
[----:B------:R-:W-:-:S02]  /*2b90*/  LEA R17, R12, R15, 0x2 ;  /* 0x0000000f0c117211 */ /* 0x000fc400078e10ff */
[----:B------:R-:W-:Y:S01]  /*2ba0*/  LEA.HI.X.SX32 R73, R25, R3, 0x1, P2 ;  /* 0x0000000319497211 */ /* 0x000fe200010f0eff */
[----:B------:R1:W-:Y:S01]  /*2bb0*/  STL.64 [R1+0x220], R74 ;  /* 0x0002204a01007387 */ /* 0x0003e20000100a00 */
[----:B------:R-:W-:-:S03]  /*2bc0*/  LEA R21, R12, R17, 0x2 ;  /* 0x000000110c157211 */ /* 0x000fc600078e10ff */
[----:B------:R2:W-:Y:S02]  /*2bd0*/  STL.64 [R1+0x218], R72 ;  /* 0x0002184801007387 */ /* 0x0005e40000100a00 */
[----:B------:R-:W-:Y:S01]  /*2be0*/  IMAD R23, R12, 0x4, R21 ;  /* 0x000000040c177824 */ /* 0x000fe200078e0215 */
[----:B0-----:R-:W-:-:S04]  /*2bf0*/  LEA R76, P0, R27, R216, 0x1 ;  /* 0x000000d81b4c7211 */ /* 0x001fc800078008ff */
[----:B------:R-:W-:Y:S02]  /*2c00*/  LEA R25, R12, R23, 0x2 ;  /* 0x000000170c197211 */ /* 0x000fe400078e10ff */
[-C--:B-1----:R-:W-:Y:S02]  /*2c10*/  LEA R74, P1, R29, R216.reuse, 0x1 ;  /* 0x000000d81d4a7211 */ /* 0x082fe400078208ff */
[-C--:B------:R-:W-:Y:S02]  /*2c20*/  LEA.HI.X.SX32 R77, R27, R3.reuse, 0x1, P0 ;  /* 0x000000031b4d7211 */ /* 0x080fe400000f0eff */
[----:B--2---:R-:W-:Y:S02]  /*2c30*/  LEA R72, P2, R31, R216, 0x1 ;  /* 0x000000d81f487211 */ /* 0x004fe400078408ff */
[-C--:B------:R-:W-:Y:S01]  /*2c40*/  LEA.HI.X.SX32 R75, R29, R3.reuse, 0x1, P1 ;  /* 0x000000031d4b7211 */ /* 0x080fe200008f0eff */
[----:B------:R0:W-:Y:S01]  /*2c50*/  STL.64 [R1+0x210], R76 ;  /* 0x0002104c01007387 */ /* 0x0001e20000100a00 */
[----:B------:R-:W-:-:S02]  /*2c60*/  LEA.HI.X.SX32 R73, R31, R3, 0x1, P2 ;  /* 0x000000031f497211 */ /* 0x000fc400010f0eff */
[C---:B------:R-:W-:Y:S01]  /*2c70*/  LEA R26, P2, R37.reuse, R216, 0x1 ;  /* 0x000000d8251a7211 */ /* 0x040fe200078408ff */
[----:B------:R1:W-:Y:S01]  /*2c80*/  STL.64 [R1+0x208], R74 ;  /* 0x0002084a01007387 */ /* 0x0003e20000100a00 */
[C---:B------:R-:W-:Y:S02]  /*2c90*/  LEA R29, R12.reuse, R25, 0x2 ;  /* 0x000000190c1d7211 */ /* 0x040fe400078e10ff */
[----:B------:R-:W-:Y:S01]  /*2ca0*/  LEA.HI.X.SX32 R27, R37, R3, 0x1, P2 ;  /* 0x00000003251b7211 */ /* 0x000fe200010f0eff */
[----:B------:R2:W-:Y:S02]  /*2cb0*/  STL.64 [R1+0x200], R72 ;  /* 0x0002004801007387 */ /* 0x0005e40000100a00 */
[----:B------:R-:W-:Y:S01]  /*2cc0*/  IMAD R31, R12, 0x4, R29 ;  /* 0x000000040c1f7824 */ /* 0x000fe200078e021d */
[----:B0-----:R-:W-:-:S04]  /*2cd0*/  CS2R R76, SRZ ;  /* 0x00000000004c7805 */ /* 0x001fc8000001ff00 */
[----:B------:R-:W-:Y:S02]  /*2ce0*/  LEA R37, R12, R31, 0x2 ;  /* 0x0000001f0c257211 */ /* 0x000fe400078e10ff */
[-C--:B-1----:R-:W-:Y:S02]  /*2cf0*/  LEA R74, P0, R33, R216.reuse, 0x1 ;  /* 0x000000d8214a7211 */ /* 0x082fe400078008ff */
[-C--:B--2---:R-:W-:Y:S02]  /*2d00*/  LEA R72, P1, R35, R216.reuse, 0x1 ;  /* 0x000000d823487211 */ /* 0x084fe400078208ff */
[-C--:B------:R-:W-:Y:S02]  /*2d10*/  LEA.HI.X.SX32 R75, R33, R3.reuse, 0x1, P0 ;  /* 0x00000003214b7211 */ /* 0x080fe400000f0eff */
[----:B------:R-:W-:Y:S02]  /*2d20*/  LEA.HI.X.SX32 R73, R35, R3, 0x1, P1 ;  /* 0x0000000323497211 */ /* 0x000fe400008f0eff */
[-C--:B------:R-:W-:Y:S01]  /*2d30*/  LEA R34, P0, R39, R216.reuse, 0x1 ;  /* 0x000000d827227211 */ /* 0x080fe200078008ff */
[----:B------:R0:W-:Y:S01]  /*2d40*/  STL.64 [R1+0x1f8], R74 ;  /* 0x0001f84a01007387 */ /* 0x0001e20000100a00 */
[----:B------:R-:W-:-:S02]  /*2d50*/  LEA R32, P1, R41, R216, 0x1 ;  /* 0x000000d829207211 */ /* 0x000fc400078208ff */
[-C--:B------:R-:W-:Y:S01]  /*2d60*/  LEA.HI.X.SX32 R35, R39, R3.reuse, 0x1, P0 ;  /* 0x0000000327237211 */ /* 0x080fe200000f0eff */
[----:B------:R1:W-:Y:S01]  /*2d70*/  STL.64 [R1+0x1f0], R72 ;  /* 0x0001f04801007387 */ /* 0x0003e20000100a00 */
[----:B------:R-:W-:Y:S02]  /*2d80*/  LEA.HI.X.SX32 R33, R41, R3, 0x1, P1 ;  /* 0x0000000329217211 */ /* 0x000fe400008f0eff */
[C---:B------:R-:W-:Y:S01]  /*2d90*/  LEA R39, R12.reuse, R37, 0x2 ;  /* 0x000000250c277211 */ /* 0x040fe200078e10ff */
[----:B------:R2:W-:Y:S04]  /*2da0*/  STL.64 [R1+0x1e8], R26 ;  /* 0x0001e81a01007387 */ /* 0x0005e80000100a00 */
[----:B------:R3:W-:Y:S01]  /*2db0*/  STL.64 [R1+0x1e0], R34 ;  /* 0x0001e02201007387 */ /* 0x0007e20000100a00 */
[----:B------:R-:W-:Y:S01]  /*2dc0*/  IMAD R41, R12, 0x4, R39 ;  /* 0x000000040c297824 */ /* 0x000fe200078e0227 */
[----:B0-----:R-:W-:-:S02]  /*2dd0*/  CS2R R74, SRZ ;  /* 0x00000000004a7805 */ /* 0x001fc4000001ff00 */
[----:B------:R0:W-:Y:S01]  /*2de0*/  STL.64 [R1+0x1d8], R32 ;  /* 0x0001d82001007387 */ /* 0x0001e20000100a00 */
[----:B-1----:R-:W-:Y:S01]  /*2df0*/  CS2R R72, SRZ ;  /* 0x0000000000487805 */ /* 0x002fe2000001ff00 */
[----:B--2---:R-:W-:-:S04]  /*2e00*/  LEA R26, P2, R43, R216, 0x1 ;  /* 0x000000d82b1a7211 */ /* 0x004fc800078408ff */
[-C--:B------:R-:W-:Y:S02]  /*2e10*/  LEA.HI.X.SX32 R27, R43, R3.reuse, 0x1, P2 ;  /* 0x000000032b1b7211 */ /* 0x080fe400010f0eff */
[-C--:B---3--:R-:W-:Y:S02]  /*2e20*/  LEA R34, P0, R45, R216.reuse, 0x1 ;  /* 0x000000d82d227211 */ /* 0x088fe400078008ff */
[-C--:B0-----:R-:W-:Y:S01]  /*2e30*/  LEA R32, P1, R47, R216.reuse, 0x1 ;  /* 0x000000d82f207211 */ /* 0x081fe200078208ff */
[----:B------:R0:W-:Y:S01]  /*2e40*/  STL.64 [R1+0x1d0], R26 ;  /* 0x0001d01a01007387 */ /* 0x0001e20000100a00 */
[-C--:B------:R-:W-:Y:S02]  /*2e50*/  LEA.HI.X.SX32 R35, R45, R3.reuse, 0x1, P0 ;  /* 0x000000032d237211 */ /* 0x080fe400000f0eff */
[----:B------:R-:W-:Y:S02]  /*2e60*/  LEA.HI.X.SX32 R33, R47, R3, 0x1, P1 ;  /* 0x000000032f217211 */ /* 0x000fe400008f0eff */
[C---:B------:R-:W-:Y:S01]  /*2e70*/  LEA R43, R12.reuse, R41, 0x2 ;  /* 0x000000290c2b7211 */ /* 0x040fe200078e10ff */
[----:B------:R1:W-:Y:S03]  /*2e80*/  STL.64 [R1+0x1c8], R34 ;  /* 0x0001c82201007387 */ /* 0x0003e60000100a00 */
[----:B------:R-:W-:Y:S01]  /*2e90*/  LEA R45, R12, R43, 0x2 ;  /* 0x0000002b0c2d7211 */ /* 0x000fe200078e10ff */
[----:B------:R2:W-:Y:S01]  /*2ea0*/  STL.64 [R1+0x1c0], R32 ;  /* 0x0001c02001007387 */ /* 0x0005e20000100a00 */
[----:B0-----:R-:W-:-:S03]  /*2eb0*/  LEA R26, P2, R49, R216, 0x1 ;  /* 0x000000d8311a7211 */ /* 0x001fc600078408ff */
[C---:B------:R-:W-:Y:S01]  /*2ec0*/  IMAD R47, R12.reuse, 0x4, R45 ;  /* 0x000000040c2f7824 */ /* 0x040fe200078e022d */
[----:B------:R-:W-:Y:S02]  /*2ed0*/  LEA.HI.X.SX32 R27, R49, R3, 0x1, P2 ;  /* 0x00000003311b7211 */ /* 0x000fe400010f0eff */
[-C--:B-1----:R-:W-:Y:S02]  /*2ee0*/  LEA R34, P0, R51, R216.reuse, 0x1 ;  /* 0x000000d833227211 */ /* 0x082fe400078008ff */
[----:B------:R-:W-:Y:S01]  /*2ef0*/  LEA R49, R12, R47, 0x2 ;  /* 0x0000002f0c317211 */ /* 0x000fe200078e10ff */
[----:B------:R0:W-:Y:S01]  /*2f00*/  STL.64 [R1+0x1b8], R26 ;  /* 0x0001b81a01007387 */ /* 0x0001e20000100a00 */
[----:B--2---:R-:W-:Y:S02]  /*2f10*/  LEA R32, P1, R53, R216, 0x1 ;  /* 0x000000d835207211 */ /* 0x004fe400078208ff */
[-C--:B------:R-:W-:Y:S02]  /*2f20*/  LEA.HI.X.SX32 R35, R51, R3.reuse, 0x1, P0 ;  /* 0x0000000333237211 */ /* 0x080fe400000f0eff */
[----:B------:R-:W-:-:S02]  /*2f30*/  LEA.HI.X.SX32 R33, R53, R3, 0x1, P1 ;  /* 0x0000000335217211 */ /* 0x000fc400008f0eff */
[----:B------:R-:W-:Y:S01]  /*2f40*/  LEA R51, R12, R49, 0x2 ;  /* 0x000000310c337211 */ /* 0x000fe200078e10ff */
[----:B------:R1:W-:Y:S01]  /*2f50*/  STL.64 [R1+0x1b0], R34 ;  /* 0x0001b02201007387 */ /* 0x0003e20000100a00 */
[----:B0-----:R-:W-:-:S03]  /*2f60*/  LEA R26, P2, R55, R216, 0x1 ;  /* 0x000000d8371a7211 */ /* 0x001fc600078408ff */
[----:B------:R0:W-:Y:S01]  /*2f70*/  STL.64 [R1+0x1a8], R32 ;  /* 0x0001a82001007387 */ /* 0x0001e20000100a00 */
[----:B------:R-:W-:Y:S01]  /*2f80*/  IMAD R53, R12, 0x4, R51 ;  /* 0x000000040c357824 */ /* 0x000fe200078e0233 */
[----:B------:R-:W-:-:S04]  /*2f90*/  LEA.HI.X.SX32 R27, R55, R3, 0x1, P2 ;  /* 0x00000003371b7211 */ /* 0x000fc800010f0eff */
[----:B------:R-:W-:Y:S02]  /*2fa0*/  LEA R55, R12, R53, 0x2 ;  /* 0x000000350c377211 */ /* 0x000fe400078e10ff */
[-C--:B-1----:R-:W-:Y:S01]  /*2fb0*/  LEA R34, P0, R57, R216.reuse, 0x1 ;  /* 0x000000d839227211 */ /* 0x082fe200078008ff */
[----:B------:R1:W-:Y:S01]  /*2fc0*/  STL.64 [R1+0x1a0], R26 ;  /* 0x0001a01a01007387 */ /* 0x0003e20000100a00 */
[----:B0-----:R-:W-:Y:S02]  /*2fd0*/  LEA R32, P1, R59, R216, 0x1 ;  /* 0x000000d83b207211 */ /* 0x001fe400078208ff */
[-C--:B------:R-:W-:Y:S02]  /*2fe0*/  LEA.HI.X.SX32 R35, R57, R3.reuse, 0x1, P0 ;  /* 0x0000000339237211 */ /* 0x080fe400000f0eff */
[----:B------:R-:W-:-:S03]  /*2ff0*/  LEA.HI.X.SX32 R33, R59, R3, 0x1, P1 ;  /* 0x000000033b217211 */ /* 0x000fc600008f0eff */
[----:B------:R0:W-:Y:S01]  /*3000*/  STL.64 [R1+0x198], R34 ;  /* 0x0001982201007387 */ /* 0x0001e20000100a00 */
[----:B-1----:R-:W-:-:S03]  /*3010*/  LEA R26, P2, R61, R216, 0x1 ;  /* 0x000000d83d1a7211 */ /* 0x002fc600078408ff */
[----:B------:R1:W-:Y:S01]  /*3020*/  STL.64 [R1+0x190], R32 ;  /* 0x0001902001007387 */ /* 0x0003e20000100a00 */
[----:B------:R-:W-:-:S05]  /*3030*/  LEA.HI.X.SX32 R27, R61, R3, 0x1, P2 ;  /* 0x000000033d1b7211 */ /* 0x000fca00010f0eff */
[----:B------:R2:W-:Y:S01]  /*3040*/  STL.64 [R1+0x188], R26 ;  /* 0x0001881a01007387 */ /* 0x0005e20000100a00 */
[-C--:B0-----:R-:W-:Y:S02]  /*3050*/  LEA R34, P0, R63, R216.reuse, 0x1 ;  /* 0x000000d83f227211 */ /* 0x081fe400078008ff */
[-C--:B-1----:R-:W-:Y:S02]  /*3060*/  LEA R32, P1, R5, R216.reuse, 0x1 ;  /* 0x000000d805207211 */ /* 0x082fe400078208ff */
[-C--:B------:R-:W-:Y:S02]  /*3070*/  LEA.HI.X.SX32 R35, R63, R3.reuse, 0x1, P0 ;  /* 0x000000033f237211 */ /* 0x080fe400000f0eff */
[-C--:B------:R-:W-:Y:S01]  /*3080*/  LEA.HI.X.SX32 R33, R5, R3.reuse, 0x1, P1 ;  /* 0x0000000305217211 */ /* 0x080fe200008f0eff */
[----:B------:R-:W-:Y:S01]  /*3090*/  CS2R R62, SRZ ;  /* 0x00000000003e7805 */ /* 0x000fe2000001ff00 */
[CC--:B--2---:R-:W-:Y:S01]  /*30a0*/  LEA R26, P2, R65.reuse, R216.reuse, 0x1 ;  /* 0x000000d8411a7211 */ /* 0x0c4fe200078408ff */
[----:B------:R0:W-:Y:S03]  /*30b0*/  STL.64 [R1+0x180], R34 ;  /* 0x0001802201007387 */ /* 0x0001e60000100a00 */
[----:B------:R-:W-:Y:S01]  /*30c0*/  LEA.HI.X.SX32 R27, R65, R3, 0x1, P2 ;  /* 0x00000003411b7211 */ /* 0x000fe200010f0eff */
[----:B------:R1:W-:Y:S01]  /*30d0*/  STL.64 [R1+0x178], R32 ;  /* 0x0001782001007387 */ /* 0x0003e20000100a00 */
[----:B------:R-:W-:Y:S01]  /*30e0*/  LEA R4, P2, R13, R216, 0x1 ;  /* 0x000000d80d047211 */ /* 0x000fe200078408ff */
[----:B------:R-:W-:-:S02]  /*30f0*/  CS2R R64, SRZ ;  /* 0x0000000000407805 */ /* 0x000fc4000001ff00 */
[----:B------:R2:W-:Y:S01]  /*3100*/  STL.64 [R1+0x170], R26 ;  /* 0x0001701a01007387 */ /* 0x0005e20000100a00 */
[----:B------:R-:W-:Y:S02]  /*3110*/  LEA.HI.X.SX32 R5, R13, R3, 0x1, P2 ;  /* 0x000000030d057211 */ /* 0x000fe400010f0eff */
[----:B0-----:R-:W-:Y:S02]  /*3120*/  LEA R35, R12, R55, 0x2 ;  /* 0x000000370c237211 */ /* 0x001fe400078e10ff */
[----:B-1----:R-:W-:-:S03]  /*3130*/  LEA R32, P0, R67, R216, 0x1 ;  /* 0x000000d843207211 */ /* 0x002fc600078008ff */
[C---:B------:R-:W-:Y:S01]  /*3140*/  IMAD R57, R12.reuse, 0x4, R35 ;  /* 0x000000040c397824 */ /* 0x040fe200078e0223 */
[-C--:B--2---:R-:W-:Y:S02]  /*3150*/  LEA R26, P1, R69, R216.reuse, 0x1 ;  /* 0x000000d8451a7211 */ /* 0x084fe400078208ff */
[-C--:B------:R-:W-:Y:S02]  /*3160*/  LEA.HI.X.SX32 R33, R67, R3.reuse, 0x1, P0 ;  /* 0x0000000343217211 */ /* 0x080fe400000f0eff */
[----:B------:R-:W-:Y:S01]  /*3170*/  LEA.HI.X.SX32 R27, R69, R3, 0x1, P1 ;  /* 0x00000003451b7211 */ /* 0x000fe200008f0eff */
[----:B------:R-:W-:Y:S01]  /*3180*/  CS2R R66, SRZ ;  /* 0x0000000000427805 */ /* 0x000fe2000001ff00 */
[C---:B------:R-:W-:Y:S01]  /*3190*/  LEA R59, R12.reuse, R57, 0x2 ;  /* 0x000000390c3b7211 */ /* 0x040fe200078e10ff */
[----:B------:R0:W-:Y:S01]  /*31a0*/  STL.64 [R1+0x168], R32 ;  /* 0x0001682001007387 */ /* 0x0001e20000100a00 */
[----:B------:R-:W-:Y:S02]  /*31b0*/  CS2R R68, SRZ ;  /* 0x0000000000447805 */ /* 0x000fe4000001ff00 */
[----:B------:R-:W-:Y:S01]  /*31c0*/  LEA R13, R12, R59, 0x2 ;  /* 0x0000003b0c0d7211 */ /* 0x000fe200078e10ff */
[----:B------:R1:W-:Y:S04]  /*31d0*/  STL.64 [R1+0x160], R26 ;  /* 0x0001601a01007387 */ /* 0x0003e80000100a00 */
[----:B------:R2:W-:Y:S01]  /*31e0*/  STL.64 [R1+0x158], R4 ;  /* 0x0001580401007387 */ /* 0x0005e20000100a00 */
[----:B0-----:R-:W-:-:S02]  /*31f0*/  LEA R32, P0, R71, R216, 0x1 ;  /* 0x000000d847207211 */ /* 0x001fc400078008ff */
[-C--:B-1----:R-:W-:Y:S02]  /*3200*/  LEA R26, P1, R15, R216.reuse, 0x1 ;  /* 0x000000d80f1a7211 */ /* 0x082fe400078208ff */
[-C--:B------:R-:W-:Y:S02]  /*3210*/  LEA.HI.X.SX32 R33, R71, R3.reuse, 0x1, P0 ;  /* 0x0000000347217211 */ /* 0x080fe400000f0eff */
[-C--:B------:R-:W-:Y:S01]  /*3220*/  LEA.HI.X.SX32 R27, R15, R3.reuse, 0x1, P1 ;  /* 0x000000030f1b7211 */ /* 0x080fe200008f0eff */
[----:B------:R-:W-:Y:S01]  /*3230*/  CS2R R70, SRZ ;  /* 0x0000000000467805 */ /* 0x000fe2000001ff00 */
[-C--:B--2---:R-:W-:Y:S01]  /*3240*/  LEA R4, P2, R17, R216.reuse, 0x1 ;  /* 0x000000d811047211 */ /* 0x084fe200078408ff */
[----:B------:R0:W-:Y:S01]  /*3250*/  STL.64 [R1+0x150], R32 ;  /* 0x0001502001007387 */ /* 0x0001e20000100a00 */
[----:B------:R-:W-:Y:S02]  /*3260*/  LEA R14, P1, R23, R216, 0x1 ;  /* 0x000000d8170e7211 */ /* 0x000fe400078208ff */
[-C--:B------:R-:W-:Y:S01]  /*3270*/  LEA.HI.X.SX32 R5, R17, R3.reuse, 0x1, P2 ;  /* 0x0000000311057211 */ /* 0x080fe200010f0eff */
[----:B------:R1:W-:Y:S01]  /*3280*/  STL.64 [R1+0x148], R26 ;  /* 0x0001481a01007387 */ /* 0x0003e20000100a00 */
[----:B------:R-:W-:-:S03]  /*3290*/  LEA.HI.X.SX32 R15, R23, R3, 0x1, P1 ;  /* 0x00000003170f7211 */ /* 0x000fc600008f0eff */
[----:B------:R2:W-:Y:S01]  /*32a0*/  STL.64 [R1+0x140], R4 ;  /* 0x0001400401007387 */ /* 0x0005e20000100a00 */
[----:B0-----:R-:W-:Y:S01]  /*32b0*/  IMAD R33, R12, 0x4, R13 ;  /* 0x000000040c217824 */ /* 0x001fe200078e020d */
[----:B-1----:R-:W-:-:S04]  /*32c0*/  LEA R26, P0, R21, R216, 0x1 ;  /* 0x000000d8151a7211 */ /* 0x002fc800078008ff */
[C---:B------:R-:W-:Y:S02]  /*32d0*/  LEA R61, R12.reuse, R33, 0x2 ;  /* 0x000000210c3d7211 */ /* 0x040fe400078e10ff */
[-C--:B------:R-:W-:Y:S02]  /*32e0*/  LEA.HI.X.SX32 R27, R21, R3.reuse, 0x1, P0 ;  /* 0x00000003151b7211 */ /* 0x080fe400000f0eff */
[-C--:B--2---:R-:W-:Y:S02]  /*32f0*/  LEA R4, P2, R25, R216.reuse, 0x1 ;  /* 0x000000d819047211 */ /* 0x084fe400078408ff */
[----:B------:R-:W-:Y:S01]  /*3300*/  LEA R16, P0, R29, R216, 0x1 ;  /* 0x000000d81d107211 */ /* 0x000fe200078008ff */
[----:B------:R0:W-:Y:S01]  /*3310*/  STL.64 [R1+0x138], R26 ;  /* 0x0001381a01007387 */ /* 0x0001e20000100a00 */
[-C--:B------:R-:W-:Y:S02]  /*3320*/  LEA.HI.X.SX32 R5, R25, R3.reuse, 0x1, P2 ;  /* 0x0000000319057211 */ /* 0x080fe400010f0eff */
[----:B------:R-:W-:Y:S01]  /*3330*/  LEA.HI.X.SX32 R17, R29, R3, 0x1, P0 ;  /* 0x000000031d117211 */ /* 0x000fe200000f0eff */
[----:B------:R1:W-:Y:S04]  /*3340*/  STL.64 [R1+0x130], R14 ;  /* 0x0001300e01007387 */ /* 0x0003e80000100a00 */
[----:B------:R2:W-:Y:S04]  /*3350*/  STL.64 [R1+0x128], R4 ;  /* 0x0001280401007387 */ /* 0x0005e80000100a00 */
[----:B------:R3:W-:Y:S01]  /*3360*/  STL.64 [R1+0x120], R16 ;  /* 0x0001201001007387 */ /* 0x0007e20000100a00 */
[----:B0-----:R-:W-:-:S02]  /*3370*/  LEA R27, R12, R61, 0x2 ;  /* 0x0000003d0c1b7211 */ /* 0x001fc400078e10ff */
[----:B-1----:R-:W-:-:S03]  /*3380*/  LEA R14, P1, R31, R216, 0x1 ;  /* 0x000000d81f0e7211 */ /* 0x002fc600078208ff */
[C---:B------:R-:W-:Y:S01]  /*3390*/  IMAD R29, R12.reuse, 0x4, R27 ;  /* 0x000000040c1d7824 */ /* 0x040fe200078e021b */
[-C--:B------:R-:W-:Y:S02]  /*33a0*/  LEA.HI.X.SX32 R15, R31, R3.reuse, 0x1, P1 ;  /* 0x000000031f0f7211 */ /* 0x080fe400008f0eff */
[-C--:B--2---:R-:W-:Y:S02]  /*33b0*/  LEA R4, P2, R37, R216.reuse, 0x1 ;  /* 0x000000d825047211 */ /* 0x084fe400078408ff */
[-C--:B---3--:R-:W-:Y:S01]  /*33c0*/  LEA R16, P0, R39, R216.reuse, 0x1 ;  /* 0x000000d827107211 */ /* 0x088fe200078008ff */
[----:B------:R0:W-:Y:S01]  /*33d0*/  STL.64 [R1+0x118], R14 ;  /* 0x0001180e01007387 */ /* 0x0001e20000100a00 */
[-C--:B------:R-:W-:Y:S02]  /*33e0*/  LEA.HI.X.SX32 R5, R37, R3.reuse, 0x1, P2 ;  /* 0x0000000325057211 */ /* 0x080fe400010f0eff */
[----:B------:R-:W-:Y:S02]  /*33f0*/  LEA.HI.X.SX32 R17, R39, R3, 0x1, P0 ;  /* 0x0000000327117211 */ /* 0x000fe400000f0eff */
[----:B------:R-:W-:Y:S01]  /*3400*/  LEA R20, P0, R45, R216, 0x1 ;  /* 0x000000d82d147211 */ /* 0x000fe200078008ff */
[----:B------:R1:W-:Y:S01]  /*3410*/  STL.64 [R1+0x110], R4 ;  /* 0x0001100401007387 */ /* 0x0003e20000100a00 */
[----:B------:R-:W-:-:S02]  /*3420*/  LEA R31, R12, R29, 0x2 ;  /* 0x0000001d0c1f7211 */ /* 0x000fc400078e10ff */
[-C--:B------:R-:W-:Y:S02]  /*3430*/  LEA.HI.X.SX32 R21, R45, R3.reuse, 0x1, P0 ;  /* 0x000000032d157211 */ /* 0x080fe400000f0eff */
[-C--:B------:R-:W-:Y:S02]  /*3440*/  LEA R36, P0, R51, R216.reuse, 0x1 ;  /* 0x000000d833247211 */ /* 0x080fe400078008ff */
[-C--:B0-----:R-:W-:Y:S02]  /*3450*/  LEA R14, P1, R41, R216.reuse, 0x1 ;  /* 0x000000d8290e7211 */ /* 0x081fe400078208ff */
[-C--:B------:R-:W-:Y:S02]  /*3460*/  LEA.HI.X.SX32 R37, R51, R3.reuse, 0x1, P0 ;  /* 0x0000000333257211 */ /* 0x080fe400000f0eff */
[----:B------:R-:W-:Y:S01]  /*3470*/  LEA.HI.X.SX32 R15, R41, R3, 0x1, P1 ;  /* 0x00000003290f7211 */ /* 0x000fe200008f0eff */
[----:B------:R-:W-:Y:S01]  /*3480*/  CS2R R50, SRZ ;  /* 0x0000000000327805 */ /* 0x000fe2000001ff00 */
[----:B-1----:R-:W-:-:S02]  /*3490*/  LEA R4, P2, R43, R216, 0x1 ;  /* 0x000000d82b047211 */ /* 0x002fc400078408ff */
[----:B------:R-:W-:Y:S01]  /*34a0*/  LEA R40, P0, R35, R216, 0x1 ;  /* 0x000000d823287211 */ /* 0x000fe200078008ff */
[----:B------:R0:W-:Y:S01]  /*34b0*/  STL.64 [R1+0x100], R14 ;  /* 0x0001000e01007387 */ /* 0x0001e20000100a00 */
[-C--:B------:R-:W-:Y:S02]  /*34c0*/  LEA.HI.X.SX32 R5, R43, R3.reuse, 0x1, P2 ;  /* 0x000000032b057211 */ /* 0x080fe400010f0eff */
[----:B------:R-:W-:Y:S01]  /*34d0*/  LEA.HI.X.SX32 R41, R35, R3, 0x1, P0 ;  /* 0x0000000323297211 */ /* 0x000fe200000f0eff */
[----:B------:R1:W-:Y:S04]  /*34e0*/  STL.64 [R1+0x108], R16 ;  /* 0x0001081001007387 */ /* 0x0003e80000100a00 */
[----:B------:R2:W-:Y:S01]  /*34f0*/  STL.64 [R1+0xf8], R4 ;  /* 0x0000f80401007387 */ /* 0x0005e20000100a00 */
[----:B0-----:R-:W-:-:S03]  /*3500*/  LEA R15, R12, R31, 0x2 ;  /* 0x0000001f0c0f7211 */ /* 0x001fc600078e10ff */
[----:B------:R0:W-:Y:S01]  /*3510*/  STL.64 [R1+0xf0], R20 ;  /* 0x0000f01401007387 */ /* 0x0001e20000100a00 */
[----:B-1----:R-:W-:Y:S01]  /*3520*/  LEA R16, P1, R47, R216, 0x1 ;  /* 0x000000d82f107211 */ /* 0x002fe200078208ff */
[----:B------:R-:W-:-:S03]  /*3530*/  IMAD R23, R12, 0x4, R15 ;  /* 0x000000040c177824 */ /* 0x000fc600078e020f */
[----:B------:R-:W-:Y:S02]  /*3540*/  LEA.HI.X.SX32 R17, R47, R3, 0x1, P1 ;  /* 0x000000032f117211 */ /* 0x000fe400008f0eff */
[CC--:B--2---:R-:W-:Y:S02]  /*3550*/  LEA R4, P2, R49.reuse, R216.reuse, 0x1 ;  /* 0x000000d831047211 */ /* 0x0c4fe400078408ff */
[----:B------:R-:W-:Y:S01]  /*3560*/  LEA R25, R12, R23, 0x2 ;  /* 0x000000170c197211 */ /* 0x000fe200078e10ff */
[----:B------:R1:W-:Y:S01]  /*3570*/  STL.64 [R1+0xe8], R16 ;  /* 0x0000e81001007387 */ /* 0x0003e20000100a00 */
[-C--:B------:R-:W-:Y:S02]  /*3580*/  LEA.HI.X.SX32 R5, R49, R3.reuse, 0x1, P2 ;  /* 0x0000000331057211 */ /* 0x080fe400010f0eff */
[C---:B0-----:R-:W-:Y:S01]  /*3590*/  LEA R20, P1, R53.reuse, R216, 0x1 ;  /* 0x000000d835147211 */ /* 0x041fe200078208ff */
[----:B------:R-:W-:Y:S02]  /*35a0*/  CS2R R48, SRZ ;  /* 0x0000000000307805 */ /* 0x000fe4000001ff00 */
[----:B------:R0:W-:Y:S01]  /*35b0*/  STL.64 [R1+0xe0], R4 ;  /* 0x0000e00401007387 */ /* 0x0001e20000100a00 */
[----:B------:R-:W-:-:S02]  /*35c0*/  LEA.HI.X.SX32 R21, R53, R3, 0x1, P1 ;  /* 0x0000000335157211 */ /* 0x000fc400008f0eff */
[-C--:B------:R-:W-:Y:S01]  /*35d0*/  LEA R38, P1, R57, R216.reuse, 0x1 ;  /* 0x000000d839267211 */ /* 0x080fe200078208ff */
[----:B------:R-:W-:Y:S01]  /*35e0*/  CS2R R52, SRZ ;  /* 0x0000000000347805 */ /* 0x000fe2000001ff00 */
[----:B-1----:R-:W-:Y:S02]  /*35f0*/  LEA R16, P2, R55, R216, 0x1 ;  /* 0x000000d837107211 */ /* 0x002fe400078408ff */
[-C--:B------:R-:W-:Y:S02]  /*3600*/  LEA.HI.X.SX32 R39, R57, R3.reuse, 0x1, P1 ;  /* 0x0000000339277211 */ /* 0x080fe400008f0eff */
[----:B------:R-:W-:Y:S01]  /*3610*/  LEA.HI.X.SX32 R17, R55, R3, 0x1, P2 ;  /* 0x0000000337117211 */ /* 0x000fe200010f0eff */
[----:B------:R-:W-:Y:S01]  /*3620*/  CS2R R56, SRZ ;  /* 0x0000000000387805 */ /* 0x000fe2000001ff00 */
[C---:B0-----:R-:W-:Y:S01]  /*3630*/  LEA R5, R12.reuse, R25, 0x2 ;  /* 0x000000190c057211 */ /* 0x041fe200078e10ff */
[----:B------:R-:W-:Y:S02]  /*3640*/  CS2R R54, SRZ ;  /* 0x0000000000367805 */ /* 0x000fe4000001ff00 */
[----:B------:R0:W-:Y:S04]  /*3650*/  STL.64 [R1+0xc8], R16 ;  /* 0x0000c81001007387 */ /* 0x0001e80000100a00 */
[----:B------:R1:W-:Y:S04]  /*3660*/  STL.64 [R1+0xd8], R36 ;  /* 0x0000d82401007387 */ /* 0x0003e80000100a00 */
[----:B------:R2:W-:Y:S01]  /*3670*/  STL.64 [R1+0xd0], R20 ;  /* 0x0000d01401007387 */ /* 0x0005e20000100a00 */
[----:B0-----:R-:W-:-:S03]  /*3680*/  IMAD R17, R12, 0x4, R5 ;  /* 0x000000040c117824 */ /* 0x001fc600078e0205 */
[----:B------:R-:W-:Y:S01]  /*3690*/  STL.64 [R1+0xc0], R40 ;  /* 0x0000c02801007387 */ /* 0x000fe20000100a00 */
[----:B-1----:R-:W-:-:S03]  /*36a0*/  LEA R36, P2, R59, R216, 0x1 ;  /* 0x000000d83b247211 */ /* 0x002fc600078408ff */
[----:B------:R0:W-:Y:S01]  /*36b0*/  STL.64 [R1+0xb8], R38 ;  /* 0x0000b82601007387 */ /* 0x0001e20000100a00 */
[----:B------:R-:W-:Y:S02]  /*36c0*/  LEA.HI.X.SX32 R37, R59, R3, 0x1, P2 ;  /* 0x000000033b257211 */ /* 0x000fe400010f0eff */
[C---:B--2---:R-:W-:Y:S01]  /*36d0*/  LEA R21, R12.reuse, R17, 0x2 ;  /* 0x000000110c157211 */ /* 0x044fe200078e10ff */
[----:B------:R-:W-:Y:S01]  /*36e0*/  CS2R R58, SRZ ;  /* 0x00000000003a7805 */ /* 0x000fe2000001ff00 */
[CC--:B------:R-:W-:Y:S01]  /*36f0*/  LEA R34, P2, R61.reuse, R216.reuse, 0x1 ;  /* 0x000000d83d227211 */ /* 0x0c0fe200078408ff */
[----:B------:R1:W-:Y:S01]  /*3700*/  STL.64 [R1+0xb0], R36 ;  /* 0x0000b02401007387 */ /* 0x0003e20000100a00 */
[C---:B------:R-:W-:Y:S02]  /*3710*/  LEA R6, R12.reuse, R21, 0x2 ;  /* 0x000000150c067211 */ /* 0x040fe400078e10ff */
[-C--:B------:R-:W-:Y:S02]  /*3720*/  LEA.HI.X.SX32 R35, R61, R3.reuse, 0x1, P2 ;  /* 0x000000033d237211 */ /* 0x080fe400010f0eff */
[-C--:B0-----:R-:W-:Y:S01]  /*3730*/  LEA R38, P0, R13, R216.reuse, 0x1 ;  /* 0x000000d80d267211 */ /* 0x081fe200078008ff */
[----:B------:R-:W-:Y:S01]  /*3740*/  IMAD R16, R12, 0x4, R6 ;  /* 0x000000040c107824 */ /* 0x000fe200078e0206 */
[----:B------:R-:W-:Y:S01]  /*3750*/  LEA R32, P2, R31, R216, 0x1 ;  /* 0x000000d81f207211 */ /* 0x000fe200078408ff */
[----:B------:R-:W-:Y:S01]  /*3760*/  CS2R R60, SRZ ;  /* 0x00000000003c7805 */ /* 0x000fe2000001ff00 */
[----:B------:R-:W-:-:S02]  /*3770*/  LEA.HI.X.SX32 R39, R13, R3, 0x1, P0 ;  /* 0x000000030d277211 */ /* 0x000fc400000f0eff */
[C---:B------:R-:W-:Y:S02]  /*3780*/  LEA R20, R12.reuse, R16, 0x2 ;  /* 0x000000100c147211 */ /* 0x040fe400078e10ff */
[C---:B-1----:R-:W-:Y:S01]  /*3790*/  LEA R36, P1, R33.reuse, R216, 0x1 ;  /* 0x000000d821247211 */ /* 0x042fe200078208ff */
[----:B------:R-:W-:Y:S01]  /*37a0*/  STL.64 [R1+0xa8], R38 ;  /* 0x0000a82601007387 */ /* 0x000fe20000100a00 */
[C---:B------:R-:W-:Y:S02]  /*37b0*/  LEA R13, R12.reuse, R20, 0x2 ;  /* 0x000000140c0d7211 */ /* 0x040fe400078e10ff */
[-C--:B------:R-:W-:Y:S02]  /*37c0*/  LEA.HI.X.SX32 R37, R33, R3.reuse, 0x1, P1 ;  /* 0x0000000321257211 */ /* 0x080fe400008f0eff */
[----:B------:R-:W-:Y:S01]  /*37d0*/  LEA.HI.X.SX32 R33, R31, R3, 0x1, P2 ;  /* 0x000000031f217211 */ /* 0x000fe200010f0eff */
[C---:B------:R-:W-:Y:S01]  /*37e0*/  IMAD R14, R12.reuse, 0x4, R13 ;  /* 0x000000040c0e7824 */ /* 0x040fe200078e020d */
[----:B------:R-:W-:Y:S01]  /*37f0*/  LEA R26, P2, R25, R216, 0x1 ;  /* 0x000000d8191a7211 */ /* 0x000fe200078408ff */
[----:B------:R0:W-:Y:S03]  /*3800*/  STL.64 [R1+0xa0], R36 ;  /* 0x0000a02401007387 */ /* 0x0001e60000100a00 */
[C---:B------:R-:W-:Y:S01]  /*3810*/  LEA R18, R12.reuse, R14, 0x2 ;  /* 0x0000000e0c127211 */ /* 0x040fe200078e10ff */
[----:B------:R1:W-:Y:S03]  /*3820*/  STL.64 [R1+0x98], R34 ;  /* 0x0000982201007387 */ /* 0x0003e60000100a00 */
[----:B------:R-:W-:-:S02]  /*3830*/  LEA R4, R12, R18, 0x2 ;  /* 0x000000120c047211 */ /* 0x000fc400078e10ff */
[----:B0-----:R-:W-:-:S04]  /*3840*/  LEA R36, P0, R27, R216, 0x1 ;  /* 0x000000d81b247211 */ /* 0x001fc800078008ff */
[-C--:B------:R-:W-:Y:S02]  /*3850*/  LEA.HI.X.SX32 R37, R27, R3.reuse, 0x1, P0 ;  /* 0x000000031b257211 */ /* 0x080fe400000f0eff */
[-C--:B-1----:R-:W-:Y:S02]  /*3860*/  LEA R34, P1, R29, R216.reuse, 0x1 ;  /* 0x000000d81d227211 */ /* 0x082fe400078208ff */
[-C--:B------:R-:W-:Y:S01]  /*3870*/  LEA.HI.X.SX32 R27, R25, R3.reuse, 0x1, P2 ;  /* 0x00000003191b7211 */ /* 0x080fe200010f0eff */
[----:B------:R-:W-:Y:S01]  /*3880*/  STL.64 [R1+0x90], R36 ;  /* 0x0000902401007387 */ /* 0x000fe20000100a00 */
[----:B------:R-:W-:Y:S02]  /*3890*/  LEA.HI.X.SX32 R35, R29, R3, 0x1, P1 ;  /* 0x000000031d237211 */ /* 0x000fe400008f0eff */
[-C--:B------:R-:W-:Y:S01]  /*38a0*/  LEA R28, P1, R23, R216.reuse, 0x1 ;  /* 0x000000d8171c7211 */ /* 0x080fe200078208ff */
[----:B------:R0:W-:Y:S01]  /*38b0*/  STL.64 [R1+0x80], R32 ;  /* 0x0000802001007387 */ /* 0x0001e20000100a00 */
[----:B------:R-:W-:-:S02]  /*38c0*/  LEA R22, P2, R21, R216, 0x1 ;  /* 0x000000d815167211 */ /* 0x000fc400078408ff */
[-C--:B------:R-:W-:Y:S01]  /*38d0*/  LEA.HI.X.SX32 R29, R23, R3.reuse, 0x1, P1 ;  /* 0x00000003171d7211 */ /* 0x080fe200008f0eff */
[----:B------:R-:W-:Y:S01]  /*38e0*/  STL.64 [R1+0x88], R34 ;  /* 0x0000882201007387 */ /* 0x000fe20000100a00 */
[----:B------:R-:W-:Y:S02]  /*38f0*/  LEA.HI.X.SX32 R23, R21, R3, 0x1, P2 ;  /* 0x0000000315177211 */ /* 0x000fe400010f0eff */
[----:B0-----:R-:W-:-:S04]  /*3900*/  LEA R32, P0, R15, R216, 0x1 ;  /* 0x000000d80f207211 */ /* 0x001fc800078008ff */
[----:B------:R-:W-:Y:S01]  /*3910*/  LEA.HI.X.SX32 R33, R15, R3, 0x1, P0 ;  /* 0x000000030f217211 */ /* 0x000fe200000f0eff */
[----:B------:R-:W-:-:S04]  /*3920*/  IMAD R15, R12, 0x4, R4 ;  /* 0x000000040c0f7824 */ /* 0x000fc800078e0204 */
[----:B------:R-:W-:Y:S04]  /*3930*/  STL.64 [R1+0x78], R32 ;  /* 0x0000782001007387 */ /* 0x000fe80000100a00 */
[----:B------:R0:W-:Y:S04]  /*3940*/  STL.64 [R1+0x70], R28 ;  /* 0x0000701c01007387 */ /* 0x0001e80000100a00 */
[----:B------:R1:W-:Y:S01]  /*3950*/  STL.64 [R1+0x68], R26 ;  /* 0x0000681a01007387 */ /* 0x0003e20000100a00 */
[-C--:B0-----:R-:W-:Y:S02]  /*3960*/  LEA R28, P0, R5, R216.reuse, 0x1 ;  /* 0x000000d8051c7211 */ /* 0x081fe400078008ff */
[----:B-1----:R-:W-:-:S02]  /*3970*/  LEA R26, P1, R17, R216, 0x1 ;  /* 0x000000d8111a7211 */ /* 0x002fc400078208ff */
[-C--:B------:R-:W-:Y:S02]  /*3980*/  LEA.HI.X.SX32 R29, R5, R3.reuse, 0x1, P0 ;  /* 0x00000003051d7211 */ /* 0x080fe400000f0eff */
[----:B------:R-:W-:Y:S02]  /*3990*/  LEA.HI.X.SX32 R27, R17, R3, 0x1, P1 ;  /* 0x00000003111b7211 */ /* 0x000fe400008f0eff */
[----:B------:R-:W-:Y:S01]  /*39a0*/  LEA R17, R12, R15, 0x2 ;  /* 0x0000000f0c117211 */ /* 0x000fe200078e10ff */
[----:B------:R-:W-:Y:S01]  /*39b0*/  STL.64 [R1+0x60], R28 ;  /* 0x0000601c01007387 */ /* 0x000fe20000100a00 */
[----:B------:R-:W-:Y:S02]  /*39c0*/  LEA R24, P1, R16, R216, 0x1 ;  /* 0x000000d810187211 */ /* 0x000fe400078208ff */
[----:B------:R-:W-:Y:S01]  /*39d0*/  LEA R5, R12, R17, 0x2 ;  /* 0x000000110c057211 */ /* 0x000fe200078e10ff */
[----:B------:R0:W-:Y:S01]  /*39e0*/  STL.64 [R1+0x58], R26 ;  /* 0x0000581a01007387 */ /* 0x0001e20000100a00 */
[----:B------:R-:W-:-:S03]  /*39f0*/  LEA.HI.X.SX32 R25, R16, R3, 0x1, P1 ;  /* 0x0000000310197211 */ /* 0x000fc600008f0eff */
[----:B------:R1:W-:Y:S01]  /*3a00*/  STL.64 [R1+0x50], R22 ;  /* 0x0000501601007387 */ /* 0x0003e20000100a00 */
[-C--:B0-----:R-:W-:Y:S02]  /*3a10*/  LEA R26, P0, R6, R216.reuse, 0x1 ;  /* 0x000000d8061a7211 */ /* 0x081fe400078008ff */
[----:B-1----:R-:W-:Y:S02]  /*3a20*/  LEA R22, P2, R20, R216, 0x1 ;  /* 0x000000d814167211 */ /* 0x002fe400078408ff */
[-C--:B------:R-:W-:Y:S01]  /*3a30*/  LEA.HI.X.SX32 R27, R6, R3.reuse, 0x1, P0 ;  /* 0x00000003061b7211 */ /* 0x080fe200000f0eff */
[----:B------:R-:W-:Y:S01]  /*3a40*/  IMAD R6, R12, 0x4, R5 ;  /* 0x000000040c067824 */ /* 0x000fe200078e0205 */
[----:B------:R-:W-:-:S03]  /*3a50*/  LEA.HI.X.SX32 R23, R20, R3, 0x1, P2 ;  /* 0x0000000314177211 */ /* 0x000fc600010f0eff */
[----:B------:R0:W-:Y:S01]  /*3a60*/  STL.64 [R1+0x48], R26 ;  /* 0x0000481a01007387 */ /* 0x0001e20000100a00 */
[----:B------:R-:W-:-:S03]  /*3a70*/  LEA R16, R12, R6, 0x2 ;  /* 0x000000060c107211 */ /* 0x000fc600078e10ff */
[----:B------:R1:W-:Y:S04]  /*3a80*/  STL.64 [R1+0x40], R24 ;  /* 0x0000401801007387 */ /* 0x0003e80000100a00 */
[----:B------:R2:W-:Y:S01]  /*3a90*/  STL.64 [R1+0x38], R22 ;  /* 0x0000381601007387 */ /* 0x0005e20000100a00 */
[CC--:B0-----:R-:W-:Y:S02]  /*3aa0*/  LEA R26, P0, R13.reuse, R216.reuse, 0x1 ;  /* 0x000000d80d1a7211 */ /* 0x0c1fe400078008ff */
[-C--:B-1----:R-:W-:Y:S02]  /*3ab0*/  LEA R24, P1, R14, R216.reuse, 0x1 ;  /* 0x000000d80e187211 */ /* 0x082fe400078208ff */
[----:B------:R-:W-:Y:S02]  /*3ac0*/  LEA.HI.X.SX32 R27, R13, R3, 0x1, P0 ;  /* 0x000000030d1b7211 */ /* 0x000fe400000f0eff */
[----:B--2---:R-:W-:-:S02]  /*3ad0*/  LEA R22, P2, R18, R216, 0x1 ;  /* 0x000000d812167211 */ /* 0x004fc400078408ff */
[-C--:B------:R-:W-:Y:S01]  /*3ae0*/  LEA.HI.X.SX32 R25, R14, R3.reuse, 0x1, P1 ;  /* 0x000000030e197211 */ /* 0x080fe200008f0eff */
[----:B------:R-:W-:Y:S01]  /*3af0*/  STL.64 [R1+0x30], R26 ;  /* 0x0000301a01007387 */ /* 0x000fe20000100a00 */
[----:B------:R-:W-:Y:S02]  /*3b00*/  LEA.HI.X.SX32 R23, R18, R3, 0x1, P2 ;  /* 0x0000000312177211 */ /* 0x000fe400010f0eff */
[----:B------:R-:W-:Y:S01]  /*3b10*/  LEA R13, R12, R16, 0x2 ;  /* 0x000000100c0d7211 */ /* 0x000fe200078e10ff */
[----:B------:R0:W-:Y:S01]  /*3b20*/  STL.64 [R1+0x28], R24 ;  /* 0x0000281801007387 */ /* 0x0001e20000100a00 */
[----:B------:R-:W-:-:S03]  /*3b30*/  LEA R20, P2, R17, R216, 0x1 ;  /* 0x000000d811147211 */ /* 0x000fc600078408ff */
[----:B------:R1:W-:Y:S01]  /*3b40*/  STL.64 [R1+0x20], R22 ;  /* 0x0000201601007387 */ /* 0x0003e20000100a00 */
[----:B------:R-:W-:Y:S01]  /*3b50*/  IMAD R14, R12, 0x4, R13 ;  /* 0x000000040c0e7824 */ /* 0x000fe200078e020d */
[-C--:B------:R-:W-:Y:S02]  /*3b60*/  LEA.HI.X.SX32 R21, R17, R3.reuse, 0x1, P2 ;  /* 0x0000000311157211 */ /* 0x080fe400010f0eff */
[-C--:B------:R-:W-:Y:S02]  /*3b70*/  LEA R244, P2, R16, R216.reuse, 0x1 ;  /* 0x000000d810f47211 */ /* 0x080fe400078408ff */
[-C--:B0-----:R-:W-:Y:S02]  /*3b80*/  LEA R24, P0, R4, R216.reuse, 0x1 ;  /* 0x000000d804187211 */ /* 0x081fe400078008ff */
[----:B------:R-:W-:Y:S02]  /*3b90*/  LEA.HI.X.SX32 R245, R16, R3, 0x1, P2 ;  /* 0x0000000310f57211 */ /* 0x000fe400010f0eff */
        /* <DEDUP_REMOVED lines=8> */
[----:B------:R-:W-:-:S02]  /*3c20*/  LEA.HI.X.SX32 R249, R6, R3, 0x1, P1 ;  /* 0x0000000306f97211 */ /* 0x000fc400008f0eff */
[CC--:B------:R-:W-:Y:S01]  /*3c30*/  LEA R236, P1, R14.reuse, R216.reuse, 0x1 ;  /* 0x000000d80eec7211 */ /* 0x0c0fe200078208ff */
[----:B------:R-:W-:Y:S01]  /*3c40*/  STL.64 [R1+0x10], R22 ;  /* 0x0000101601007387 */ /* 0x000fe20000100a00 */
[CC--:B------:R-:W-:Y:S02]  /*3c50*/  LEA R232, P2, R15.reuse, R216.reuse, 0x1 ;  /* 0x000000d80fe87211 */ /* 0x0c0fe400078408ff */
[-C--:B------:R-:W-:Y:S02]  /*3c60*/  LEA.HI.X.SX32 R237, R14, R3.reuse, 0x1, P1 ;  /* 0x000000030eed7211 */ /* 0x080fe400008f0eff */
[----:B------:R-:W-:Y:S02]  /*3c70*/  LEA.HI.X.SX32 R233, R15, R3, 0x1, P2 ;  /* 0x000000030fe97211 */ /* 0x000fe400010f0eff */
[----:B------:R-:W-:Y:S02]  /*3c80*/  LOP3.LUT R14, R19, 0x10, R138, 0x78, !PT ;  /* 0x00000010130e7812 */ /* 0x000fe400078e788a */
[----:B0-----:R-:W-:-:S02]  /*3c90*/  LEA R20, P0, R5, R216, 0x1 ;  /* 0x000000d805147211 */ /* 0x001fc400078008ff */
[----:B------:R-:W-:Y:S02]  /*3ca0*/  LOP3.LUT R139, R14, 0x20, RZ, 0x3c, !PT ;  /* 0x000000200e8b7812 */ /* 0x000fe400078e3cff */
[----:B------:R-:W-:Y:S01]  /*3cb0*/  LEA.HI.X.SX32 R21, R5, R3, 0x1, P0 ;  /* 0x0000000305157211 */ /* 0x000fe200000f0eff */
[----:B------:R-:W-:Y:S01]  /*3cc0*/  IMAD R5, R12, 0x4, R4 ;  /* 0x000000040c057824 */ /* 0x000fe200078e0204 */
[C---:B------:R-:W-:Y:S02]  /*3cd0*/  LEA R240, P0, R13.reuse, R216, 0x1 ;  /* 0x000000d80df07211 */ /* 0x040fe400078008ff */
[----:B------:R-:W-:Y:S01]  /*3ce0*/  LOP3.LUT R140, R14, 0x60, RZ, 0x3c, !PT ;  /* 0x000000600e8c7812 */ /* 0x000fe200078e3cff */
[----:B------:R-:W-:Y:S01]  /*3cf0*/  STL.64 [R1], R20 ;  /* 0x0000001401007387 */ /* 0x000fe20000100a00 */
[----:B------:R-:W-:Y:S02]  /*3d00*/  LEA R6, R12, R5, 0x2 ;  /* 0x000000050c067211 */ /* 0x000fe400078e10ff */
[----:B------:R-:W-:-:S02]  /*3d10*/  LEA.HI.X.SX32 R241, R13, R3, 0x1, P0 ;  /* 0x000000030df17211 */ /* 0x000fc400000f0eff */
[----:B------:R-:W-:Y:S02]  /*3d20*/  LEA R12, R12, R6, 0x2 ;  /* 0x000000060c0c7211 */ /* 0x000fe400078e10ff */
[-C--:B------:R-:W-:Y:S02]  /*3d30*/  LEA R228, P0, R4, R216.reuse, 0x1 ;  /* 0x000000d804e47211 */ /* 0x080fe400078008ff */
[-C--:B------:R-:W-:Y:S02]  /*3d40*/  LEA R224, P1, R5, R216.reuse, 0x1 ;  /* 0x000000d805e07211 */ /* 0x080fe400078208ff */
[-C--:B------:R-:W-:Y:S02]  /*3d50*/  LEA R220, P2, R6, R216.reuse, 0x1 ;  /* 0x000000d806dc7211 */ /* 0x080fe400078408ff */
[----:B------:R-:W-:Y:S02]  /*3d60*/  LEA R216, P3, R12, R216, 0x1 ;  /* 0x000000d80cd87211 */ /* 0x000fe400078608ff */
[----:B------:R-:W-:-:S02]  /*3d70*/  LEA.HI.X.SX32 R229, R4, R3, 0x1, P0 ;  /* 0x0000000304e57211 */ /* 0x000fc400000f0eff */
[-C--:B------:R-:W-:Y:S02]  /*3d80*/  LEA.HI.X.SX32 R225, R5, R3.reuse, 0x1, P1 ;  /* 0x0000000305e17211 */ /* 0x080fe400008f0eff */
[-C--:B------:R-:W-:Y:S02]  /*3d90*/  LEA.HI.X.SX32 R221, R6, R3.reuse, 0x1, P2 ;  /* 0x0000000306dd7211 */ /* 0x080fe400010f0eff */
[----:B------:R-:W-:Y:S01]  /*3da0*/  LEA.HI.X.SX32 R217, R12, R3, 0x1, P3 ;  /* 0x000000030cd97211 */ /* 0x000fe200018f0eff */
[----:B------:R-:W-:Y:S01]  /*3db0*/  IMAD.MOV.U32 R3, RZ, RZ, c[0x0][0x1a4] ;  /* 0x00006900ff037624 */ /* 0x000fe200078e00ff */
[C---:B------:R-:W-:Y:S01]  /*3dc0*/  LOP3.LUT P0, RZ, R138.reuse, 0x7, RZ, 0xc0, !PT ;  /* 0x000000078aff7812 */ /* 0x040fe2000780c0ff */
[----:B------:R-:W-:Y:S01]  /*3dd0*/  CS2R R12, SRZ ;  /* 0x00000000000c7805 */ /* 0x000fe2000001ff00 */
[----:B------:R-:W-:Y:S01]  /*3de0*/  LOP3.LUT P1, RZ, R138, 0x3, RZ, 0xc0, !PT ;  /* 0x000000038aff7812 */ /* 0x000fe2000782c0ff */
[----:B------:R-:W-:Y:S01]  /*3df0*/  IMAD.WIDE R140, R3, 0x2, R156 ;  /* 0x00000002038c7825 */ /* 0x000fe200078e029c */
[----:B------:R-:W-:-:S02]  /*3e00*/  LOP3.LUT R4, R0, 0x10, RZ, 0x3c, !PT ;  /* 0x0000001000047812 */ /* 0x000fc400078e3cff */
[----:B------:R-:W-:Y:S01]  /*3e10*/  LOP3.LUT R138, R14, 0x40, RZ, 0x3c, !PT ;  /* 0x000000400e8a7812 */ /* 0x000fe200078e3cff */
[C---:B------:R-:W-:Y:S01]  /*3e20*/  IMAD R15, R3.reuse, 0x5, RZ ;  /* 0x00000005030f7824 */ /* 0x040fe200078e02ff */
[C---:B------:R-:W-:Y:S01]  /*3e30*/  LOP3.LUT R4, R0.reuse, 0x40, RZ, 0x3c, !PT ;  /* 0x0000004000047812 */ /* 0x040fe200078e3cff */
[C-C-:B------:R-:W-:Y:S01]  /*3e40*/  IMAD.WIDE R138, R3.reuse, 0x2, R154.reuse ;  /* 0x00000002038a7825 */ /* 0x140fe200078e029a */
[C---:B------:R-:W-:Y:S02]  /*3e50*/  LOP3.LUT R4, R0.reuse, 0x70, RZ, 0x3c, !PT ;  /* 0x0000007000047812 */ /* 0x040fe400078e3cff */
[C---:B------:R-:W-:Y:S01]  /*3e60*/  SHF.L.U32 R4, R3.reuse, 0x1, RZ ;  /* 0x0000000103047819 */ /* 0x040fe200000006ff */
[C---:B------:R-:W-:Y:S01]  /*3e70*/  IMAD R16, R3.reuse, 0x6, RZ ;  /* 0x0000000603107824 */ /* 0x040fe200078e02ff */
[C---:B------:R-:W-:Y:S01]  /*3e80*/  LOP3.LUT R5, R0.reuse, 0x30, RZ, 0x3c, !PT ;  /* 0x0000003000057812 */ /* 0x040fe200078e3cff */
[----:B------:R0:W-:Y:S01]  /*3e90*/  STL.64 [R1+0x7a8], R138 ;  /* 0x0007a88a01007387 */ /* 0x0001e20000100a00 */
[C---:B------:R-:W-:Y:S01]  /*3ea0*/  LOP3.LUT R5, R0.reuse, 0x60, RZ, 0x3c, !PT ;  /* 0x0000006000057812 */ /* 0x040fe200078e3cff */
[C---:B------:R-:W-:Y:S01]  /*3eb0*/  IMAD R5, R3.reuse, 0x3, RZ ;  /* 0x0000000303057824 */ /* 0x040fe200078e02ff */
[----:B------:R-:W-:Y:S01]  /*3ec0*/  LOP3.LUT R6, R0, 0x20, RZ, 0x3c, !PT ;  /* 0x0000002000067812 */ /* 0x000fe200078e3cff */
[----:B------:R-:W-:Y:S01]  /*3ed0*/  IMAD.WIDE R142, R4, 0x2, R154 ;  /* 0x00000002048e7825 */ /* 0x000fe200078e029a */
[----:B------:R-:W-:Y:S01]  /*3ee0*/  LOP3.LUT R6, R0, 0x50, RZ, 0x3c, !PT ;  /* 0x0000005000067812 */ /* 0x000fe200078e3cff */
[----:B------:R1:W-:Y:S01]  /*3ef0*/  STL.64 [R1+0x7a0], R140 ;  /* 0x0007a08c01007387 */ /* 0x0003e20000100a00 */
[C---:B------:R-:W-:Y:S01]  /*3f00*/  SHF.L.U32 R6, R3.reuse, 0x2, RZ ;  /* 0x0000000203067819 */ /* 0x040fe200000006ff */
[C---:B------:R-:W-:Y:S01]  /*3f10*/  IMAD R17, R3.reuse, 0x7, RZ ;  /* 0x0000000703117824 */ /* 0x040fe200078e02ff */
[C---:B------:R-:W-:Y:S01]  /*3f20*/  SHF.L.U32 R27, R3.reuse, 0x4, RZ ;  /* 0x00000004031b7819 */ /* 0x040fe200000006ff */
[----:B------:R-:W-:Y:S01]  /*3f30*/  STL.64 [R1+0x798], R142 ;  /* 0x0007988e01007387 */ /* 0x000fe20000100a00 */
[C---:B------:R-:W-:Y:S01]  /*3f40*/  IMAD.SHL.U32 R18, R3.reuse, 0x8, RZ ;  /* 0x0000000803127824 */ /* 0x040fe200078e00ff */
[----:B------:R-:W-:Y:S01]  /*3f50*/  SHF.L.U32 R43, R3, 0x5, RZ ;  /* 0x00000005032b7819 */ /* 0x000fe200000006ff */
[----:B0-----:R-:W-:-:S04]  /*3f60*/  IMAD.WIDE R138, R4, 0x2, R156 ;  /* 0x00000002048a7825 */ /* 0x001fc800078e029c */
[----:B------:R-:W-:Y:S01]  /*3f70*/  IMAD R20, R3, 0x9, RZ ;  /* 0x0000000903147824 */ /* 0x000fe200078e02ff */
[----:B------:R0:W-:Y:S01]  /*3f80*/  STL.64 [R1+0x790], R138 ;  /* 0x0007908a01007387 */ /* 0x0001e20000100a00 */
[----:B-1----:R-:W-:-:S04]  /*3f90*/  IMAD.WIDE R140, R5, 0x2, R154 ;  /* 0x00000002058c7825 */ /* 0x002fc800078e029a */
[----:B------:R-:W-:Y:S01]  /*3fa0*/  IMAD.WIDE R4, R5, 0x2, R156 ;  /* 0x0000000205047825 */ /* 0x000fe200078e029c */
[----:B------:R1:W-:Y:S03]  /*3fb0*/  STL.64 [R1+0x788], R140 ;  /* 0x0007888c01007387 */ /* 0x0003e60000100a00 */
[C---:B------:R-:W-:Y:S01]  /*3fc0*/  IMAD R21, R3.reuse, 0xa, RZ ;  /* 0x0000000a03157824 */ /* 0x040fe200078e02ff */
[----:B------:R2:W-:Y:S01]  /*3fd0*/  STL.64 [R1+0x780], R4 ;  /* 0x0007800401007387 */ /* 0x0005e20000100a00 */
[----:B------:R-:W-:Y:S02]  /*3fe0*/  IMAD R22, R3, 0xb, RZ ;  /* 0x0000000b03167824 */ /* 0x000fe400078e02ff */
[----:B0-----:R-:W-:-:S04]  /*3ff0*/  IMAD.WIDE R138, R6, 0x2, R154 ;  /* 0x00000002068a7825 */ /* 0x001fc800078e029a */
[----:B------:R-:W-:Y:S01]  /*4000*/  IMAD R23, R3, 0xc, RZ ;  /* 0x0000000c03177824 */ /* 0x000fe200078e02ff */
[----:B------:R0:W-:Y:S01]  /*4010*/  STL.64 [R1+0x778], R138 ;  /* 0x0007788a01007387 */ /* 0x0001e20000100a00 */
[----:B-1----:R-:W-:-:S04]  /*4020*/  IMAD.WIDE R140, R6, 0x2, R156 ;  /* 0x00000002068c7825 */ /* 0x002fc800078e029c */
[----:B--2---:R-:W-:Y:S01]  /*4030*/  IMAD.WIDE R4, R15, 0x2, R154 ;  /* 0x000000020f047825 */ /* 0x004fe200078e029a */
        /* <DEDUP_REMOVED lines=9> */
[----:B------:R-:W-:Y:S03]  /*40d0*/  STL.64 [R1+0x758], R140 ;  /* 0x0007588c01007387 */ /* 0x000fe60000100a00 */
[C---:B------:R-:W-:Y:S01]  /*40e0*/  IMAD R28, R3.reuse, 0x11, RZ ;  /* 0x00000011031c7824 */ /* 0x040fe200078e02ff */
[----:B------:R1:W-:Y:S01]  /*40f0*/  STL.64 [R1+0x750], R4 ;  /* 0x0007500401007387 */ /* 0x0003e20000100a00 */
[----:B------:R-:W-:Y:S02]  /*4100*/  IMAD R29, R3, 0x12, RZ ;  /* 0x00000012031d7824 */ /* 0x000fe400078e02ff */
[----:B0-----:R-:W-:-:S04]  /*4110*/  IMAD.WIDE R138, R17, 0x2, R154 ;  /* 0x00000002118a7825 */ /* 0x001fc800078e029a */
[----:B------:R-:W-:Y:S01]  /*4120*/  IMAD.WIDE R16, R17, 0x2, R156 ;  /* 0x0000000211107825 */ /* 0x000fe200078e029c */
[----:B------:R0:W-:Y:S03]  /*4130*/  STL.64 [R1+0x748], R138 ;  /* 0x0007488a01007387 */ /* 0x0001e60000100a00 */
[----:B------:R-:W-:Y:S01]  /*4140*/  IMAD R30, R3, 0x13, RZ ;  /* 0x00000013031e7824 */ /* 0x000fe200078e02ff */
[----:B------:R2:W-:Y:S01]  /*4150*/  STL.64 [R1+0x740], R16 ;  /* 0x0007401001007387 */ /* 0x0005e20000100a00 */
[----:B-1----:R-:W-:-:S04]  /*4160*/  IMAD.WIDE R4, R18, 0x2, R154 ;  /* 0x0000000212047825 */ /* 0x002fc800078e029a */
[C---:B------:R-:W-:Y:S01]  /*4170*/  IMAD R31, R3.reuse, 0x14, RZ ;  /* 0x00000014031f7824 */ /* 0x040fe200078e02ff */
[----:B------:R1:W-:Y:S01]  /*4180*/  STL.64 [R1+0x738], R4 ;  /* 0x0007380401007387 */ /* 0x0003e20000100a00 */
[----:B------:R-:W-:Y:S02]  /*4190*/  IMAD R32, R3, 0x15, RZ ;  /* 0x0000001503207824 */ /* 0x000fe400078e02ff */
[----:B0-----:R-:W-:-:S04]  /*41a0*/  IMAD.WIDE R138, R18, 0x2, R156 ;  /* 0x00000002128a7825 */ /* 0x001fc800078e029c */
[C---:B--2---:R-:W-:Y:S01]  /*41b0*/  IMAD.WIDE R16, R20.reuse, 0x2, R154 ;  /* 0x0000000214107825 */ /* 0x044fe200078e029a */
        /* <DEDUP_REMOVED lines=8> */
[--C-:B--2---:R-:W-:Y:S01]  /*4240*/  IMAD.WIDE R16, R21, 0x2, R156.reuse ;  /* 0x0000000215107825 */ /* 0x104fe200078e029c */
[----:B------:R-:W-:Y:S03]  /*4250*/  STL.64 [R1+0x718], R138 ;  /* 0x0007188a01007387 */ /* 0x000fe60000100a00 */
[C---:B------:R-:W-:Y:S01]  /*4260*/  IMAD.WIDE R20, R22.reuse, 0x2, R156 ;  /* 0x0000000216147825 */ /* 0x040fe200078e029c */
[----:B------:R0:W-:Y:S03]  /*4270*/  STL.64 [R1+0x710], R16 ;  /* 0x0007101001007387 */ /* 0x0001e60000100a00 */
[----:B-1----:R-:W-:-:S04]  /*4280*/  IMAD.WIDE R4, R22, 0x2, R154 ;  /* 0x0000000216047825 */ /* 0x002fc800078e029a */
[C---:B------:R-:W-:Y:S01]  /*4290*/  IMAD R36, R3.reuse, 0x19, RZ ;  /* 0x0000001903247824 */ /* 0x040fe200078e02ff */
[----:B------:R1:W-:Y:S01]  /*42a0*/  STL.64 [R1+0x708], R4 ;  /* 0x0007080401007387 */ /* 0x0003e20000100a00 */
[C---:B------:R-:W-:Y:S02]  /*42b0*/  IMAD R37, R3.reuse, 0x1a, RZ ;  /* 0x0000001a03257824 */ /* 0x040fe400078e02ff */
[----:B------:R-:W-:Y:S01]  /*42c0*/  IMAD R38, R3, 0x1b, RZ ;  /* 0x0000001b03267824 */ /* 0x000fe200078e02ff */
[----:B------:R2:W-:Y:S01]  /*42d0*/  STL.64 [R1+0x700], R20 ;  /* 0x0007001401007387 */ /* 0x0005e20000100a00 */
[----:B0-----:R-:W-:-:S04]  /*42e0*/  IMAD.WIDE R16, R23, 0x2, R154 ;  /* 0x0000000217107825 */ /* 0x001fc800078e029a */
[C---:B------:R-:W-:Y:S01]  /*42f0*/  IMAD R39, R3.reuse, 0x1c, RZ ;  /* 0x0000001c03277824 */ /* 0x040fe200078e02ff */
[----:B------:R0:W-:Y:S01]  /*4300*/  STL.64 [R1+0x6f8], R16 ;  /* 0x0006f81001007387 */ /* 0x0001e20000100a00 */
[----:B------:R-:W-:Y:S02]  /*4310*/  IMAD R40, R3, 0x1d, RZ ;  /* 0x0000001d03287824 */ /* 0x000fe400078e02ff */
[----:B-1----:R-:W-:-:S04]  /*4320*/  IMAD.WIDE R4, R23, 0x2, R156 ;  /* 0x0000000217047825 */ /* 0x002fc800078e029c */
[C---:B--2---:R-:W-:Y:S01]  /*4330*/  IMAD.WIDE R20, R24.reuse, 0x2, R154 ;  /* 0x0000000218147825 */ /* 0x044fe200078e029a */
[----:B------:R1:W-:Y:S03]  /*4340*/  STL.64 [R1+0x6f0], R4 ;  /* 0x0006f00401007387 */ /* 0x0003e60000100a00 */
[----:B------:R-:W-:Y:S01]  /*4350*/  IMAD R41, R3, 0x1e, RZ ;  /* 0x0000001e03297824 */ /* 0x000fe200078e02ff */
[----:B------:R2:W-:Y:S01]  /*4360*/  STL.64 [R1+0x6e8], R20 ;  /* 0x0006e81401007387 */ /* 0x0005e20000100a00 */
[----:B0-----:R-:W-:-:S04]  /*4370*/  IMAD.WIDE R16, R24, 0x2, R156 ;  /* 0x0000000218107825 */ /* 0x001fc800078e029c */
[C---:B------:R-:W-:Y:S01]  /*4380*/  IMAD R42, R3.reuse, 0x1f, RZ ;  /* 0x0000001f032a7824 */ /* 0x040fe200078e02ff */
[----:B------:R0:W-:Y:S01]  /*4390*/  STL.64 [R1+0x6e0], R16 ;  /* 0x0006e01001007387 */ /* 0x0001e20000100a00 */
[----:B------:R-:W-:Y:S02]  /*43a0*/  IMAD R44, R3, 0x21, RZ ;  /* 0x00000021032c7824 */ /* 0x000fe400078e02ff */
[----:B-1----:R-:W-:-:S04]  /*43b0*/  IMAD.WIDE R4, R25, 0x2, R154 ;  /* 0x0000000219047825 */ /* 0x002fc800078e029a */
[----:B--2---:R-:W-:Y:S01]  /*43c0*/  IMAD.WIDE R20, R25, 0x2, R156 ;  /* 0x0000000219147825 */ /* 0x004fe200078e029c */
        /* <DEDUP_REMOVED lines=87> */
[----:B------:R-:W-:Y:S01]  /*4940*/  IMAD R19, R3, 0x3f, RZ ;  /* 0x0000003f03137824 */ /* 0x000fe200078e02ff */
[----:B------:R-:W-:Y:S01]  /*4950*/  LOP3.LUT R3, R10, 0x40, RZ, 0x3c, !PT ;  /* 0x000000400a037812 */ /* 0x000fe200078e3cff */
[----:B-1----:R-:W-:-:S04]  /*4960*/  IMAD.WIDE R4, R40, 0x2, R154 ;  /* 0x0000000228047825 */ /* 0x002fc800078e029a */
[----:B--2---:R-:W-:Y:S01]  /*4970*/  IMAD.WIDE R20, R40, 0x2, R156 ;  /* 0x0000000228147825 */ /* 0x004fe200078e029c */
[----:B------:R1:W-:Y:S03]  /*4980*/  STL.64 [R1+0x5e8], R4 ;  /* 0x0005e80401007387 */ /* 0x0003e60000100a00 */
[C---:B0-----:R-:W-:Y:S01]  /*4990*/  IMAD.WIDE R16, R41.reuse, 0x2, R154 ;  /* 0x0000000229107825 */ /* 0x041fe200078e029a */
[----:B------:R0:W-:Y:S04]  /*49a0*/  STL.64 [R1+0x5e0], R20 ;  /* 0x0005e01401007387 */ /* 0x0001e80000100a00 */
[----:B------:R2:W-:Y:S01]  /*49b0*/  STL.64 [R1+0x5d8], R16 ;  /* 0x0005d81001007387 */ /* 0x0005e20000100a00 */
[----:B-1----:R-:W-:-:S04]  /*49c0*/  IMAD.WIDE R4, R41, 0x2, R156 ;  /* 0x0000000229047825 */ /* 0x002fc800078e029c */
[C---:B0-----:R-:W-:Y:S01]  /*49d0*/  IMAD.WIDE R20, R42.reuse, 0x2, R154 ;  /* 0x000000022a147825 */ /* 0x041fe200078e029a */
[----:B------:R0:W-:Y:S03]  /*49e0*/  STL.64 [R1+0x5d0], R4 ;  /* 0x0005d00401007387 */ /* 0x0001e60000100a00 */
[----:B--2---:R-:W-:Y:S01]  /*49f0*/  IMAD.WIDE R16, R42, 0x2, R156 ;  /* 0x000000022a107825 */ /* 0x004fe200078e029c */
[----:B------:R1:W-:Y:S04]  /*4a00*/  STL.64 [R1+0x5c8], R20 ;  /* 0x0005c81401007387 */ /* 0x0003e80000100a00 */
[----:B------:R2:W-:Y:S01]  /*4a10*/  STL.64 [R1+0x5c0], R16 ;  /* 0x0005c01001007387 */ /* 0x0005e20000100a00 */
[----:B0-----:R-:W-:-:S04]  /*4a20*/  IMAD.WIDE R4, R43, 0x2, R154 ;  /* 0x000000022b047825 */ /* 0x001fc800078e029a */
[----:B-1----:R-:W-:Y:S01]  /*4a30*/  IMAD.WIDE R20, R43, 0x2, R156 ;  /* 0x000000022b147825 */ /* 0x002fe200078e029c */
[----:B------:R0:W-:Y:S03]  /*4a40*/  STL.64 [R1+0x5b8], R4 ;  /* 0x0005b80401007387 */ /* 0x0001e60000100a00 */
[C---:B--2---:R-:W-:Y:S01]  /*4a50*/  IMAD.WIDE R16, R44.reuse, 0x2, R154 ;  /* 0x000000022c107825 */ /* 0x044fe200078e029a */
[----:B------:R1:W-:Y:S04]  /*4a60*/  STL.64 [R1+0x5b0], R20 ;  /* 0x0005b01401007387 */ /* 0x0003e80000100a00 */
[----:B------:R2:W-:Y:S01]  /*4a70*/  STL.64 [R1+0x5a8], R16 ;  /* 0x0005a81001007387 */ /* 0x0005e20000100a00 */
[----:B0-----:R-:W-:-:S04]  /*4a80*/  IMAD.WIDE R4, R44, 0x2, R156 ;  /* 0x000000022c047825 */ /* 0x001fc800078e029c */
[C---:B-1----:R-:W-:Y:S01]  /*4a90*/  IMAD.WIDE R20, R45.reuse, 0x2, R154 ;  /* 0x000000022d147825 */ /* 0x042fe200078e029a */
        /* <DEDUP_REMOVED lines=118> */
[----:B0-----:R-:W-:-:S05]  /*5200*/  IMAD.WIDE R4, R19, 0x2, R156 ;  /* 0x0000000213047825 */ /* 0x001fca00078e029c */
[----:B------:R1:W-:Y:S02]  /*5210*/  STL.64 [R1+0x3b8], R4 ;  /* 0x0003b80401007387 */ /* 0x0003e40000100a00 */
.L_x_1:
[----:B------:R-:W2:Y:S04]  /*5220*/  LDL.64 R42, [R1+0x790] ;  /* 0x00079000012a7983 */ /* 0x000ea80000100a00 */
[----:B------:R-:W3:Y:S04]  /*5230*/  LDL.64 R18, [R1+0x798] ;  /* 0x0007980001127983 */ /* 0x000ee80000100a00 */
[----:B------:R-:W4:Y:S04]  /*5240*/  LDL.64 R32, [R1+0x778] ;  /* 0x0007780001207983 */ /* 0x000f280000100a00 */
[----:B------:R-:W5:Y:S04]  /*5250*/  LDL.64 R34, [R1+0x788] ;  /* 0x0007880001227983 */ /* 0x000f680000100a00 */
[----:B------:R-:W4:Y:S04]  /*5260*/  LDL.64 R46, [R1+0x770] ;  /* 0x00077000012e7983 */ /* 0x000f280000100a00 */
[----:B------:R-:W4:Y:S01]  /*5270*/  LDL.64 R24, [R1+0x780] ;  /* 0x0007800001187983 */ /* 0x000f220000100a00 */
[----:B-1----:R-:W-:-:S03]  /*5280*/  IMAD.WIDE R16, R13, 0x2, R154 ;  /* 0x000000020d107825 */ /* 0x002fc600078e029a */
[----:B------:R-:W4:Y:S04]  /*5290*/  LDL.64 R38, [R1+0x758] ;  /* 0x0007580001267983 */ /* 0x000f280000100a00 */
[----:B------:R-:W4:Y:S04]  /*52a0*/  LDL.64 R28, [R1+0x750] ;  /* 0x00075000011c7983 */ /* 0x000f280000100a00 */
[----:B------:R-:W4:Y:S04]  /*52b0*/  LDL.64 R36, [R1+0x748] ;  /* 0x0007480001247983 */ /* 0x000f280000100a00 */
[----:B------:R2:W4:Y:S04]  /*52c0*/  LDG.E.U16 R169, [R16.64] ;  /* 0x0000000410a97981 */ /* 0x000528000c1e1500 */
[----:B------:R-:W4:Y:S04]  /*52d0*/  LDL.64 R4, [R1+0x7a8] ;  /* 0x0007a80001047983 */ /* 0x000f280000100a00 */
[----:B------:R-:W4:Y:S04]  /*52e0*/  LDL.64 R20, [R1+0x7a0] ;  /* 0x0007a00001147983 */ /* 0x000f280000100a00 */
[----:B------:R-:W4:Y:S01]  /*52f0*/  LDL.64 R40, [R1+0x768] ;  /* 0x0007680001287983 */ /* 0x000f220000100a00 */
[----:B------:R-:W-:-:S03]  /*5300*/  IMAD.WIDE R22, R13, 0x2, R156 ;  /* 0x000000020d167825 */ /* 0x000fc600078e029c */
[----:B------:R-:W4:Y:S04]  /*5310*/  LDL.64 R26, [R1+0x740] ;  /* 0x00074000011a7983 */ /* 0x000f280000100a00 */
[----:B------:R-:W4:Y:S04]  /*5320*/  LDL.64 R44, [R1+0x738] ;  /* 0x00073800012c7983 */ /* 0x000f280000100a00 */
[----:B------:R0:W4:Y:S04]  /*5330*/  LDG.E.U16 R3, [R22.64] ;  /* 0x0000000416037981 */ /* 0x000128000c1e1500 */
[----:B------:R-:W4:Y:S04]  /*5340*/  LDL.64 R112, [R1+0x708] ;  /* 0x0007080001707983 */ /* 0x000f280000100a00 */
        /* <DEDUP_REMOVED lines=47> */
[----:B------:R-:W4:Y:S01]  /*5640*/  LDL.64 R250, [R1+0x38] ;  /* 0x0000380001fa7983 */ /* 0x000f220000100a00 */
[----:B--2---:R-:W-:-:S03]  /*5650*/  IMAD.WIDE R16, R13, 0x2, R42 ;  /* 0x000000020d107825 */ /* 0x004fc600078e022a */
[----:B------:R-:W2:Y:S01]  /*5660*/  LDL.64 R42, [R1+0x728] ;  /* 0x00072800012a7983 */ /* 0x000ea20000100a00 */
[----:B---3--:R-:W-:-:S03]  /*5670*/  IMAD.WIDE R18, R13, 0x2, R18 ;  /* 0x000000020d127825 */ /* 0x008fc600078e0212 */
[----:B------:R5:W3:Y:S04]  /*5680*/  LDG.E.U16 R15, [R16.64] ;  /* 0x00000004100f7981 */ /* 0x000ae8000c1e1500 */
[----:B------:R4:W3:Y:S01]  /*5690*/  LDG.E.U16 R6, [R18.64] ;  /* 0x0000000412067981 */ /* 0x0008e2000c1e1500 */
[----:B-----5:R-:W-:-:S03]  /*56a0*/  IMAD.WIDE R16, R13, 0x2, R34 ;  /* 0x000000020d107825 */ /* 0x020fc600078e0222 */
[----:B------:R-:W5:Y:S01]  /*56b0*/  LDL.64 R34, [R1+0x730] ;  /* 0x0007300001227983 */ /* 0x000f620000100a00 */
[----:B----4-:R-:W-:-:S03]  /*56c0*/  IMAD.WIDE R18, R13, 0x2, R32 ;  /* 0x000000020d127825 */ /* 0x010fc600078e0220 */
[----:B------:R-:W4:Y:S01]  /*56d0*/  LDL.64 R32, [R1+0x720] ;  /* 0x0007200001207983 */ /* 0x000f220000100a00 */
[----:B0-----:R-:W-:-:S03]  /*56e0*/  IMAD.WIDE R22, R13, 0x2, R46 ;  /* 0x000000020d167825 */ /* 0x001fc600078e022e */
[----:B------:R0:W3:Y:S01]  /*56f0*/  LDG.E.U16 R18, [R18.64] ;  /* 0x0000000412127981 */ /* 0x0000e2000c1e1500 */
[----:B------:R-:W-:-:S03]  /*5700*/  IMAD.WIDE R24, R13, 0x2, R24 ;  /* 0x000000020d187825 */ /* 0x000fc600078e0218 */
[----:B------:R1:W3:Y:S01]  /*5710*/  LDG.E.U16 R16, [R16.64] ;  /* 0x0000000410107981 */ /* 0x0002e2000c1e1500 */
[----:B------:R-:W-:-:S03]  /*5720*/  IMAD.WIDE R28, R13, 0x2, R28 ;  /* 0x000000020d1c7825 */ /* 0x000fc600078e021c */
[----:B------:R-:W3:Y:S04]  /*5730*/  LDL.64 R46, [R1+0x6f8] ;  /* 0x0006f800012e7983 */ /* 0x000ee80000100a00 */
[----:B0-----:R0:W3:Y:S04]  /*5740*/  LDG.E.U16 R19, [R22.64] ;  /* 0x0000000416137981 */ /* 0x0010e8000c1e1500 */
[----:B-1----:R1:W3:Y:S01]  /*5750*/  LDG.E.U16 R17, [R24.64] ;  /* 0x0000000418117981 */ /* 0x0022e2000c1e1500 */
[----:B0-----:R-:W-:-:S03]  /*5760*/  IMAD.WIDE R22, R13, 0x2, R38 ;  /* 0x000000020d167825 */ /* 0x001fc600078e0226 */
[----:B------:R-:W3:Y:S01]  /*5770*/  LDL.64 R38, [R1+0x700] ;  /* 0x0007000001267983 */ /* 0x000ee20000100a00 */
[----:B-1----:R-:W-:-:S03]  /*5780*/  IMAD.WIDE R24, R13, 0x2, R36 ;  /* 0x000000020d187825 */ /* 0x002fc600078e0224 */
[----:B------:R-:W3:Y:S04]  /*5790*/  LDL.64 R36, [R1+0x6f0] ;  /* 0x0006f00001247983 */ /* 0x000ee80000100a00 */
[----:B------:R0:W3:Y:S01]  /*57a0*/  LDG.E.U16 R22, [R22.64] ;  /* 0x0000000416167981 */ /* 0x0000e2000c1e1500 */
[----:B------:R-:W-:-:S03]  /*57b0*/  IMAD.WIDE R4, R13, 0x2, R4 ;  /* 0x000000020d047825 */ /* 0x000fc600078e0204 */
[----:B------:R1:W3:Y:S01]  /*57c0*/  LDG.E.U16 R24, [R24.64] ;  /* 0x0000000418187981 */ /* 0x0002e2000c1e1500 */
[----:B------:R-:W-:-:S03]  /*57d0*/  IMAD.WIDE R20, R13, 0x2, R20 ;  /* 0x000000020d147825 */ /* 0x000fc600078e0214 */
[----:B------:R1:W3:Y:S04]  /*57e0*/  LDG.E.U16 R4, [R4.64] ;  /* 0x0000000404047981 */ /* 0x0002e8000c1e1500 */
[----:B0-----:R2:W3:Y:S04]  /*57f0*/  LDG.E.U16 R23, [R28.64] ;  /* 0x000000041c177981 */ /* 0x0014e8000c1e1500 */
[----:B-1----:R0:W3:Y:S01]  /*5800*/  LDG.E.U16 R5, [R20.64] ;  /* 0x0000000414057981 */ /* 0x0020e2000c1e1500 */
[----:B--2---:R-:W-:-:S03]  /*5810*/  IMAD.WIDE R28, R13, 0x2, R42 ;  /* 0x000000020d1c7825 */ /* 0x004fc600078e022a */
[----:B------:R-:W2:Y:S01]  /*5820*/  LDL.64 R42, [R1+0x6d0] ;  /* 0x0006d000012a7983 */ /* 0x000ea20000100a00 */
[----:B0-----:R-:W-:-:S03]  /*5830*/  IMAD.WIDE R20, R13, 0x2, R40 ;  /* 0x000000020d147825 */ /* 0x001fc600078e0228 */
[----:B------:R-:W2:Y:S01]  /*5840*/  LDL.64 R40, [R1+0x710] ;  /* 0x0007100001287983 */ /* 0x000ea20000100a00 */
[----:B------:R-:W-:-:S03]  /*5850*/  IMAD.WIDE R26, R13, 0x2, R26 ;  /* 0x000000020d1a7825 */ /* 0x000fc600078e021a */
[----:B------:R0:W2:Y:S04]  /*5860*/  LDG.E.U16 R28, [R28.64] ;  /* 0x000000041c1c7981 */ /* 0x0000a8000c1e1500 */
[----:B------:R1:W2:Y:S01]  /*5870*/  LDG.E.U16 R25, [R26.64] ;  /* 0x000000041a197981 */ /* 0x0002a2000c1e1500 */
[----:B-----5:R-:W-:-:S03]  /*5880*/  IMAD.WIDE R34, R13, 0x2, R34 ;  /* 0x000000020d227825 */ /* 0x020fc600078e0222 */
[----:B------:R5:W2:Y:S01]  /*5890*/  LDG.E.U16 R20, [R20.64] ;  /* 0x0000000414147981 */ /* 0x000aa2000c1e1500 */
[----:B----4-:R-:W-:-:S04]  /*58a0*/  IMAD.WIDE R32, R13, 0x2, R32 ;  /* 0x000000020d207825 */ /* 0x010fc800078e0220 */
[C---:B-1----:R-:W-:Y:S01]  /*58b0*/  IMAD.WIDE R26, R13.reuse, 0x2, R44 ;  /* 0x000000020d1a7825 */ /* 0x042fe200078e022c */
[----:B0-----:R0:W4:Y:S04]  /*58c0*/  LDG.E.U16 R29, [R32.64] ;  /* 0x00000004201d7981 */ /* 0x001128000c1e1500 */
[----:B------:R-:W4:Y:S04]  /*58d0*/  LDL.64 R44, [R1+0x6e0] ;  /* 0x0006e000012c7983 */ /* 0x000f280000100a00 */
[----:B------:R1:W4:Y:S01]  /*58e0*/  LDG.E.U16 R26, [R26.64] ;  /* 0x000000041a1a7981 */ /* 0x000322000c1e1500 */
[----:B0-----:R-:W-:-:S03]  /*58f0*/  IMAD.WIDE R32, R13, 0x2, R112 ;  /* 0x000000020d207825 */ /* 0x001fc600078e0270 */
[----:B------:R-:W4:Y:S04]  /*5900*/  LDL.64 R112, [R1+0x6b0] ;  /* 0x0006b00001707983 */ /* 0x000f280000100a00 */
[----:B------:R0:W4:Y:S04]  /*5910*/  LDG.E.U16 R32, [R32.64] ;  /* 0x0000000420207981 */ /* 0x000128000c1e1500 */
[----:B-1----:R1:W4:Y:S01]  /*5920*/  LDG.E.U16 R27, [R34.64] ;  /* 0x00000004221b7981 */ /* 0x002322000c1e1500 */
[----:B---3--:R-:W-:-:S04]  /*5930*/  IMAD.WIDE R38, R13, 0x2, R38 ;  /* 0x000000020d267825 */ /* 0x008fc800078e0226 */
[C---:B------:R-:W-:Y:S01]  /*5940*/  IMAD.WIDE R36, R13.reuse, 0x2, R36 ;  /* 0x000000020d247825 */ /* 0x040fe200078e0224 */
[----:B0-----:R0:W3:Y:S03]  /*5950*/  LDG.E.U16 R33, [R38.64] ;  /* 0x0000000426217981 */ /* 0x0010e6000c1e1500 */
[C---:B-1----:R-:W-:Y:S02]  /*5960*/  IMAD.WIDE R34, R13.reuse, 0x2, R46 ;  /* 0x000000020d227825 */ /* 0x042fe400078e022e */
[----:B------:R-:W3:Y:S04]  /*5970*/  LDL.64 R46, [R1+0x6a0] ;  /* 0x0006a000012e7983 */ /* 0x000ee80000100a00 */
[----:B------:R1:W3:Y:S01]  /*5980*/  LDG.E.U16 R34, [R34.64] ;  /* 0x0000000422227981 */ /* 0x0002e2000c1e1500 */
[----:B0-----:R-:W-:-:S03]  /*5990*/  IMAD.WIDE R38, R13, 0x2, R116 ;  /* 0x000000020d267825 */ /* 0x001fc600078e0274 */
[----:B------:R-:W3:Y:S04]  /*59a0*/  LDL.64 R116, [R1+0x680] ;  /* 0x0006800001747983 */ /* 0x000ee80000100a00 */
[----:B------:R0:W3:Y:S04]  /*59b0*/  LDG.E.U16 R38, [R38.64] ;  /* 0x0000000426267981 */ /* 0x0000e8000c1e1500 */
[----:B-1----:R1:W3:Y:S02]  /*59c0*/  LDG.E.U16 R35, [R36.64] ;  /* 0x0000000424237981 */ /* 0x0022e4000c1e1500 */
[----:B-1----:R-:W-:-:S02]  /*59d0*/  IMAD.WIDE R36, R13, 0x2, R118 ;  /* 0x000000020d247825 */ /* 0x002fc400078e0276 */
[----:B------:R-:W3:Y:S02]  /*59e0*/  LDL.64 R118, [R1+0x690] ;  /* 0x0006900001767983 */ /* 0x000ee40000100a00 */
[C---:B------:R-:W-:Y:S02]  /*59f0*/  IMAD.WIDE R30, R13.reuse, 0x2, R30 ;  /* 0x000000020d1e7825 */ /* 0x040fe400078e021e */
[----:B------:R1:W3:Y:S04]  /*5a00*/  LDG.E.U16 R36, [R36.64] ;  /* 0x0000000424247981 */ /* 0x0002e8000c1e1500 */
[----:B-----5:R5:W3:Y:S02]  /*5a10*/  LDG.E.U16 R21, [R30.64] ;  /* 0x000000041e157981 */ /* 0x020ae4000c1e1500 */
[----:B-----5:R-:W-:-:S02]  /*5a20*/  IMAD.WIDE R30, R13, 0x2, R114 ;  /* 0x000000020d1e7825 */ /* 0x020fc400078e0272 */
[----:B------:R-:W5:Y:S04]  /*5a30*/  LDL.64 R114, [R1+0x6c0] ;  /* 0x0006c00001727983 */ /* 0x000f680000100a00 */
[----:B------:R0:W5:Y:S01]  /*5a40*/  LDG.E.U16 R30, [R30.64] ;  /* 0x000000041e1e7981 */ /* 0x000162000c1e1500 */
[----:B--2---:R-:W-:-:S05]  /*5a50*/  IMAD.WIDE R42, R13, 0x2, R42 ;  /* 0x000000020d2a7825 */ /* 0x004fca00078e022a */
[----:B0-----:R0:W2:Y:S02]  /*5a60*/  LDG.E.U16 R39, [R42.64] ;  /* 0x000000042a277981 */ /* 0x0010a4000c1e1500 */
[C---:B0-----:R-:W-:Y:S02]  /*5a70*/  IMAD.WIDE R42, R13.reuse, 0x2, R130 ;  /* 0x000000020d2a7825 */ /* 0x041fe400078e0282 */
[----:B------:R-:W2:Y:S02]  /*5a80*/  LDL.64 R130, [R1+0x658] ;  /* 0x0006580001827983 */ /* 0x000ea40000100a00 */
[C---:B------:R-:W-:Y:S02]  /*5a90*/  IMAD.WIDE R40, R13.reuse, 0x2, R40 ;  /* 0x000000020d287825 */ /* 0x040fe400078e0228 */
[----:B------:R0:W2:Y:S04]  /*5aa0*/  LDG.E.U16 R42, [R42.64] ;  /* 0x000000042a2a7981 */ /* 0x0000a8000c1e1500 */
[----:B------:R0:W2:Y:S01]  /*5ab0*/  LDG.E.U16 R31, [R40.64] ;  /* 0x00000004281f7981 */ /* 0x0000a2000c1e1500 */
[----:B----4-:R-:W-:-:S05]  /*5ac0*/  IMAD.WIDE R44, R13, 0x2, R44 ;  /* 0x000000020d2c7825 */ /* 0x010fca00078e022c */
[----:B-1----:R1:W4:Y:S01]  /*5ad0*/  LDG.E.U16 R37, [R44.64] ;  /* 0x000000042c257981 */ /* 0x002322000c1e1500 */
[----:B0-----:R-:W-:-:S03]  /*5ae0*/  IMAD.WIDE R40, R13, 0x2, R122 ;  /* 0x000000020d287825 */ /* 0x001fc600078e027a */
[----:B------:R-:W4:Y:S01]  /*5af0*/  LDL.64 R122, [R1+0x660] ;  /* 0x00066000017a7983 */ /* 0x000f220000100a00 */
[----:B------:R-:W-:-:S03]  /*5b00*/  IMAD.WIDE R112, R13, 0x2, R112 ;  /* 0x000000020d707825 */ /* 0x000fc600078e0270 */
[----:B------:R0:W4:Y:S01]  /*5b10*/  LDG.E.U16 R40, [R40.64] ;  /* 0x0000000428287981 */ /* 0x000122000c1e1500 */
[----:B-1----:R-:W-:-:S03]  /*5b20*/  IMAD.WIDE R44, R13, 0x2, R120 ;  /* 0x000000020d2c7825 */ /* 0x002fc600078e0278 */
[----:B------:R-:W4:Y:S04]  /*5b30*/  LDL.64 R120, [R1+0x650] ;  /* 0x0006500001787983 */ /* 0x000f280000100a00 */
[----:B------:R1:W4:Y:S04]  /*5b40*/  LDG.E.U16 R44, [R44.64] ;  /* 0x000000042c2c7981 */ /* 0x000328000c1e1500 */
[----:B------:R0:W4:Y:S01]  /*5b50*/  LDG.E.U16 R43, [R112.64] ;  /* 0x00000004702b7981 */ /* 0x000122000c1e1500 */
[----:B---3--:R-:W-:-:S05]  /*5b60*/  IMAD.WIDE R46, R13, 0x2, R46 ;  /* 0x000000020d2e7825 */ /* 0x008fca00078e022e */
[----:B-1----:R1:W3:Y:S01]  /*5b70*/  LDG.E.U16 R45, [R46.64] ;  /* 0x000000042e2d7981 */ /* 0x0022e2000c1e1500 */
[----:B0-----:R-:W-:-:S03]  /*5b80*/  IMAD.WIDE R112, R13, 0x2, R126 ;  /* 0x000000020d707825 */ /* 0x001fc600078e027e */
[----:B------:R-:W3:Y:S01]  /*5b90*/  LDL.64 R126, [R1+0x630] ;  /* 0x00063000017e7983 */ /* 0x000ee20000100a00 */
[----:B------:R-:W-:-:S03]  /*5ba0*/  IMAD.WIDE R116, R13, 0x2, R116 ;  /* 0x000000020d747825 */ /* 0x000fc600078e0274 */
[----:B------:R0:W3:Y:S01]  /*5bb0*/  LDG.E.U16 R112, [R112.64] ;  /* 0x0000000470707981 */ /* 0x0000e2000c1e1500 */
[----:B-1----:R-:W-:-:S03]  /*5bc0*/  IMAD.WIDE R46, R13, 0x2, R128 ;  /* 0x000000020d2e7825 */ /* 0x002fc600078e0280 */
[----:B------:R-:W3:Y:S04]  /*5bd0*/  LDL.64 R128, [R1+0x640] ;  /* 0x0006400001807983 */ /* 0x000ee80000100a00 */
[----:B------:R1:W3:Y:S04]  /*5be0*/  LDG.E.U16 R46, [R46.64] ;  /* 0x000000042e2e7981 */ /* 0x0002e8000c1e1500 */
[----:B0-----:R0:W3:Y:S01]  /*5bf0*/  LDG.E.U16 R113, [R116.64] ;  /* 0x0000000474717981 */ /* 0x0010e2000c1e1500 */
[----:B------:R-:W-:-:S05]  /*5c00*/  IMAD.WIDE R118, R13, 0x2, R118 ;  /* 0x000000020d767825 */ /* 0x000fca00078e0276 */
[----:B-1----:R2:W3:Y:S01]  /*5c10*/  LDG.E.U16 R47, [R118.64] ;  /* 0x00000004762f7981 */ /* 0x0024e2000c1e1500 */
[----:B0-----:R-:W-:-:S03]  /*5c20*/  IMAD.WIDE R116, R13, 0x2, R132 ;  /* 0x000000020d747825 */ /* 0x001fc600078e0284 */
[----:B------:R-:W3:Y:S04]  /*5c30*/  LDL.64 R132, [R1+0x610] ;  /* 0x0006100001847983 */ /* 0x000ee80000100a00 */
[----:B------:R0:W3:Y:S01]  /*5c40*/  LDG.E.U16 R116, [R116.64] ;  /* 0x0000000474747981 */ /* 0x0000e2000c1e1500 */
[----:B-----5:R-:W-:-:S05]  /*5c50*/  IMAD.WIDE R114, R13, 0x2, R114 ;  /* 0x000000020d727825 */ /* 0x020fca00078e0272 */
[----:B------:R1:W5:Y:S02]  /*5c60*/  LDG.E.U16 R41, [R114.64] ;  /* 0x0000000472297981 */ /* 0x000364000c1e1500 */
[C---:B-1----:R-:W-:Y:S02]  /*5c70*/  IMAD.WIDE R114, R13.reuse, 0x2, R134 ;  /* 0x000000020d727825 */ /* 0x042fe400078e0286 */
[----:B------:R-:W5:Y:S02]  /*5c80*/  LDL.64 R134, [R1+0x620] ;  /* 0x0006200001867983 */ /* 0x000f640000100a00 */
[C---:B------:R-:W-:Y:S02]  /*5c90*/  IMAD.WIDE R124, R13.reuse, 0x2, R124 ;  /* 0x000000020d7c7825 */ /* 0x040fe400078e027c */
[----:B------:R1:W5:Y:S04]  /*5ca0*/  LDG.E.U16 R114, [R114.64] ;  /* 0x0000000472727981 */ /* 0x000368000c1e1500 */
[----:B-1----:R1:W5:Y:S01]  /*5cb0*/  LDG.E.U16 R115, [R124.64] ;  /* 0x000000047c737981 */ /* 0x002362000c1e1500 */
[----:B--2---:R-:W-:-:S03]  /*5cc0*/  IMAD.WIDE R118, R13, 0x2, R130 ;  /* 0x000000020d767825 */ /* 0x004fc600078e0282 */
[----:B------:R-:W2:Y:S04]  /*5cd0*/  LDL.64 R130, [R1+0x600] ;  /* 0x0006000001827983 */ /* 0x000ea80000100a00 */
[----:B------:R0:W2:Y:S01]  /*5ce0*/  LDG.E.U16 R118, [R118.64] ;  /* 0x0000000476767981 */ /* 0x0000a2000c1e1500 */
[----:B----4-:R-:W-:-:S05]  /*5cf0*/  IMAD.WIDE R122, R13, 0x2, R122 ;  /* 0x000000020d7a7825 */ /* 0x010fca00078e027a */
[----:B0-----:R0:W4:Y:S01]  /*5d00*/  LDG.E.U16 R117, [R122.64] ;  /* 0x000000047a757981 */ /* 0x001122000c1e1500 */
[----:B------:R-:W-:-:S05]  /*5d10*/  IMAD.WIDE R120, R13, 0x2, R120 ;  /* 0x000000020d787825 */ /* 0x000fca00078e0278 */
[----:B------:R1:W4:Y:S01]  /*5d20*/  LDG.E.U16 R119, [R120.64] ;  /* 0x0000000478777981 */ /* 0x000322000c1e1500 */
[----:B0-----:R-:W-:-:S03]  /*5d30*/  IMAD.WIDE R122, R13, 0x2, R136 ;  /* 0x000000020d7a7825 */ /* 0x001fc600078e0288 */
[----:B------:R-:W4:Y:S01]  /*5d40*/  LDL.64 R136, [R1+0x5e0] ;  /* 0x0005e00001887983 */ /* 0x000f220000100a00 */
[----:B-1----:R-:W-:-:S03]  /*5d50*/  IMAD.WIDE R124, R13, 0x2, R142 ;  /* 0x000000020d7c7825 */ /* 0x002fc600078e028e */
[----:B------:R0:W4:Y:S01]  /*5d60*/  LDG.E.U16 R122, [R122.64] ;  /* 0x000000047a7a7981 */ /* 0x000122000c1e1500 */
[----:B------:R-:W-:-:S03]  /*5d70*/  IMAD.WIDE R120, R13, 0x2, R144 ;  /* 0x000000020d787825 */ /* 0x000fc600078e0290 */
[----:B------:R-:W4:Y:S01]  /*5d80*/  LDL.64 R142, [R1+0x5c0] ;  /* 0x0005c000018e7983 */ /* 0x000f220000100a00 */
[----:B---3--:R-:W-:-:S03]  /*5d90*/  IMAD.WIDE R126, R13, 0x2, R126 ;  /* 0x000000020d7e7825 */ /* 0x008fc600078e027e */
[----:B------:R1:W3:Y:S04]  /*5da0*/  LDG.E.U16 R120, [R120.64] ;  /* 0x0000000478787981 */ /* 0x0002e8000c1e1500 */
[----:B0-----:R0:W3:Y:S01]  /*5db0*/  LDG.E.U16 R123, [R126.64] ;  /* 0x000000047e7b7981 */ /* 0x0010e2000c1e1500 */
[----:B------:R-:W-:-:S03]  /*5dc0*/  IMAD.WIDE R128, R13, 0x2, R128 ;  /* 0x000000020d807825 */ /* 0x000fc600078e0280 */
[----:B------:R-:W3:Y:S04]  /*5dd0*/  LDL.64 R144, [R1+0x5d0] ;  /* 0x0005d00001907983 */ /* 0x000ee80000100a00 */
[----:B-1----:R1:W3:Y:S01]  /*5de0*/  LDG.E.U16 R121, [R128.64] ;  /* 0x0000000480797981 */ /* 0x0022e2000c1e1500 */
[----:B0-----:R-:W-:-:S03]  /*5df0*/  IMAD.WIDE R126, R13, 0x2, R160 ;  /* 0x000000020d7e7825 */ /* 0x001fc600078e02a0 */
[----:B------:R0:W3:Y:S01]  /*5e00*/  LDG.E.U16 R124, [R124.64] ;  /* 0x000000047c7c7981 */ /* 0x0000e2000c1e1500 */
[----:B------:R-:W-:-:S03]  /*5e10*/  IMAD.WIDE R138, R13, 0x2, R138 ;  /* 0x000000020d8a7825 */ /* 0x000fc600078e028a */
[----:B------:R0:W3:Y:S01]  /*5e20*/  LDG.E.U16 R126, [R126.64] ;  /* 0x000000047e7e7981 */ /* 0x0000e2000c1e1500 */
[----:B-1----:R-:W-:-:S03]  /*5e30*/  IMAD.WIDE R128, R13, 0x2, R140 ;  /* 0x000000020d807825 */ /* 0x002fc600078e028c */
[----:B------:R-:W3:Y:S01]  /*5e40*/  LDL.64 R140, [R1+0x5b0] ;  /* 0x0005b000018c7983 */ /* 0x000ee20000100a00 */
[----:B------:R-:W-:-:S03]  /*5e50*/  IMAD.WIDE R132, R13, 0x2, R132 ;  /* 0x000000020d847825 */ /* 0x000fc600078e0284 */
[----:B------:R1:W3:Y:S04]  /*5e60*/  LDG.E.U16 R128, [R128.64] ;  /* 0x0000000480807981 */ /* 0x0002e8000c1e1500 */
[----:B0-----:R0:W3:Y:S04]  /*5e70*/  LDG.E.U16 R127, [R132.64] ;  /* 0x00000004847f7981 */ /* 0x0010e8000c1e1500 */
[----:B------:R-:W3:Y:S01]  /*5e80*/  LDL.64 R160, [R1+0x550] ;  /* 0x0005500001a07983 */ /* 0x000ee20000100a00 */
[----:B0-----:R-:W-:-:S03]  /*5e90*/  IMAD.WIDE R132, R13, 0x2, R146 ;  /* 0x000000020d847825 */ /* 0x001fc600078e0292 */
[----:B------:R-:W3:Y:S04]  /*5ea0*/  LDL.64 R146, [R1+0x590] ;  /* 0x0005900001927983 */ /* 0x000ee80000100a00 */
[----:B------:R0:W3:Y:S01]  /*5eb0*/  LDG.E.U16 R132, [R132.64] ;  /* 0x0000000484847981 */ /* 0x0000e2000c1e1500 */
[----:B-----5:R-:W-:-:S05]  /*5ec0*/  IMAD.WIDE R134, R13, 0x2, R134 ;  /* 0x000000020d867825 */ /* 0x020fca00078e0286 */
[----:B------:R5:W3:Y:S02]  /*5ed0*/  LDG.E.U16 R125, [R134.64] ;  /* 0x00000004867d7981 */ /* 0x000ae4000c1e1500 */
[C---:B-----5:R-:W-:Y:S02]  /*5ee0*/  IMAD.WIDE R134, R13.reuse, 0x2, R158 ;  /* 0x000000020d867825 */ /* 0x060fe400078e029e */
[----:B------:R-:W5:Y:S04]  /*5ef0*/  LDL.64 R158, [R1+0x580] ;  /* 0x00058000019e7983 */ /* 0x000f680000100a00 */
[----:B------:R0:W5:Y:S01]  /*5f00*/  LDG.E.U16 R134, [R134.64] ;  /* 0x0000000486867981 */ /* 0x000162000c1e1500 */
[----:B--2---:R-:W-:-:S05]  /*5f10*/  IMAD.WIDE R130, R13, 0x2, R130 ;  /* 0x000000020d827825 */ /* 0x004fca00078e0282 */
[----:B-1----:R1:W2:Y:S02]  /*5f20*/  LDG.E.U16 R129, [R130.64] ;  /* 0x0000000482817981 */ /* 0x0022a4000c1e1500 */
[C---:B-1----:R-:W-:Y:S02]  /*5f30*/  IMAD.WIDE R130, R13.reuse, 0x2, R148 ;  /* 0x000000020d827825 */ /* 0x042fe400078e0294 */
[----:B------:R-:W2:Y:S04]  /*5f40*/  LDL.64 R148, [R1+0x5a0] ;  /* 0x0005a00001947983 */ /* 0x000ea80000100a00 */
[----:B------:R1:W2:Y:S04]  /*5f50*/  LDG.E.U16 R130, [R130.64] ;  /* 0x0000000482827981 */ /* 0x0002a8000c1e1500 */
[----:B-1----:R1:W2:Y:S02]  /*5f60*/  LDG.E.U16 R131, [R138.64] ;  /* 0x000000048a837981 */ /* 0x0022a4000c1e1500 */
[----:B-1----:R-:W-:-:S02]  /*5f70*/  IMAD.WIDE R138, R13, 0x2, R150 ;  /* 0x000000020d8a7825 */ /* 0x002fc400078e0296 */
[----:B------:R-:W2:Y:S02]  /*5f80*/  LDL.64 R150, [R1+0x560] ;  /* 0x0005600001967983 */ /* 0x000ea40000100a00 */
[C---:B----4-:R-:W-:Y:S02]  /*5f90*/  IMAD.WIDE R136, R13.reuse, 0x2, R136 ;  /* 0x000000020d887825 */ /* 0x050fe400078e0288 */
[----:B------:R1:W4:Y:S04]  /*5fa0*/  LDG.E.U16 R138, [R138.64] ;  /* 0x000000048a8a7981 */ /* 0x000328000c1e1500 */
[----:B0-----:R0:W4:Y:S02]  /*5fb0*/  LDG.E.U16 R133, [R136.64] ;  /* 0x0000000488857981 */ /* 0x001124000c1e1500 */
[----:B0-----:R-:W-:-:S02]  /*5fc0*/  IMAD.WIDE R136, R13, 0x2, R152 ;  /* 0x000000020d887825 */ /* 0x001fc400078e0298 */
[----:B------:R-:W4:Y:S02]  /*5fd0*/  LDL.64 R152, [R1+0x570] ;  /* 0x0005700001987983 */ /* 0x000f240000100a00 */
[C---:B------:R-:W-:Y:S02]  /*5fe0*/  IMAD.WIDE R142, R13.reuse, 0x2, R142 ;  /* 0x000000020d8e7825 */ /* 0x040fe400078e028e */
[----:B------:R0:W4:Y:S02]  /*5ff0*/  LDG.E.U16 R136, [R136.64] ;  /* 0x0000000488887981 */ /* 0x000124000c1e1500 */
[----:B---3--:R-:W-:-:S05]  /*6000*/  IMAD.WIDE R140, R13, 0x2, R140 ;  /* 0x000000020d8c7825 */ /* 0x008fca00078e028c */
[----:B-1----:R1:W3:Y:S04]  /*6010*/  LDG.E.U16 R139, [R140.64] ;  /* 0x000000048c8b7981 */ /* 0x0022e8000c1e1500 */
[----:B0-----:R0:W3:Y:S01]  /*6020*/  LDG.E.U16 R137, [R142.64] ;  /* 0x000000048e897981 */ /* 0x0010e2000c1e1500 */
[----:B-1----:R-:W-:-:S03]  /*6030*/  IMAD.WIDE R140, R13, 0x2, R172 ;  /* 0x000000020d8c7825 */ /* 0x002fc600078e02ac */
[----:B------:R-:W3:Y:S01]  /*6040*/  LDL.64 R172, [R1+0x528] ;  /* 0x0005280001ac7983 */ /* 0x000ee20000100a00 */
[----:B0-----:R-:W-:-:S03]  /*6050*/  IMAD.WIDE R142, R13, 0x2, R170 ;  /* 0x000000020d8e7825 */ /* 0x001fc600078e02aa */
[----:B------:R0:W3:Y:S01]  /*6060*/  LDG.E.U16 R140, [R140.64] ;  /* 0x000000048c8c7981 */ /* 0x0000e2000c1e1500 */
[----:B------:R-:W-:-:S03]  /*6070*/  IMAD.WIDE R146, R13, 0x2, R146 ;  /* 0x000000020d927825 */ /* 0x000fc600078e0292 */
[----:B------:R1:W3:Y:S04]  /*6080*/  LDG.E.U16 R142, [R142.64] ;  /* 0x000000048e8e7981 */ /* 0x0002e8000c1e1500 */
[----:B------:R-:W3:Y:S04]  /*6090*/  LDL.64 R170, [R1+0x520] ;  /* 0x0005200001aa7983 */ /* 0x000ee80000100a00 */
[----:B-1----:R1:W3:Y:S02]  /*60a0*/  LDG.E.U16 R143, [R146.64] ;  /* 0x00000004928f7981 */ /* 0x0022e4000c1e1500 */
[----:B-1----:R-:W-:-:S02]  /*60b0*/  IMAD.WIDE R146, R13, 0x2, R162 ;  /* 0x000000020d927825 */ /* 0x002fc400078e02a2 */
[----:B------:R-:W3:Y:S02]  /*60c0*/  LDL.64 R162, [R1+0x518] ;  /* 0x0005180001a27983 */ /* 0x000ee40000100a00 */
[C---:B------:R-:W-:Y:S02]  /*60d0*/  IMAD.WIDE R144, R13.reuse, 0x2, R144 ;  /* 0x000000020d907825 */ /* 0x040fe400078e0290 */
[----:B------:R1:W3:Y:S04]  /*60e0*/  LDG.E.U16 R146, [R146.64] ;  /* 0x0000000492927981 */ /* 0x0002e8000c1e1500 */
[----:B------:R0:W3:Y:S01]  /*60f0*/  LDG.E.U16 R135, [R144.64] ;  /* 0x0000000490877981 */ /* 0x0000e2000c1e1500 */
[----:B-----5:R-:W-:-:S04]  /*6100*/  IMAD.WIDE R158, R13, 0x2, R158 ;  /* 0x000000020d9e7825 */ /* 0x020fc800078e029e */
[C---:B0-----:R-:W-:Y:S02]  /*6110*/  IMAD.WIDE R144, R13.reuse, 0x2, R164 ;  /* 0x000000020d907825 */ /* 0x041fe400078e02a4 */
[----:B------:R-:W5:Y:S04]  /*6120*/  LDL.64 R164, [R1+0x510] ;  /* 0x0005100001a47983 */ /* 0x000f680000100a00 */
[----:B------:R0:W5:Y:S04]  /*6130*/  LDG.E.U16 R144, [R144.64] ;  /* 0x0000000490907981 */ /* 0x000168000c1e1500 */
[----:B0-----:R0:W5:Y:S02]  /*6140*/  LDG.E.U16 R145, [R158.64] ;  /* 0x000000049e917981 */ /* 0x001164000c1e1500 */
[----:B0-----:R-:W-:-:S02]  /*6150*/  IMAD.WIDE R158, R13, 0x2, R186 ;  /* 0x000000020d9e7825 */ /* 0x001fc400078e02ba */
[----:B------:R-:W5:Y:S02]  /*6160*/  LDL.64 R186, [R1+0x4e8] ;  /* 0x0004e80001ba7983 */ /* 0x000f640000100a00 */
[----:B--2---:R-:W-:-:S05]  /*6170*/  IMAD.WIDE R148, R13, 0x2, R148 ;  /* 0x000000020d947825 */ /* 0x004fca00078e0294 */
[----:B------:R0:W2:Y:S02]  /*6180*/  LDG.E.U16 R141, [R148.64] ;  /* 0x00000004948d7981 */ /* 0x0000a4000c1e1500 */
[C---:B0-----:R-:W-:Y:S02]  /*6190*/  IMAD.WIDE R148, R13.reuse, 0x2, R190 ;  /* 0x000000020d947825 */ /* 0x041fe400078e02be */
[----:B------:R-:W2:Y:S04]  /*61a0*/  LDL.64 R190, [R1+0x4c0] ;  /* 0x0004c00001be7983 */ /* 0x000ea80000100a00 */
[----:B------:R0:W2:Y:S01]  /*61b0*/  LDG.E.U16 R148, [R148.64] ;  /* 0x0000000494947981 */ /* 0x0000a2000c1e1500 */
[----:B------:R-:W-:-:S05]  /*61c0*/  IMAD.WIDE R150, R13, 0x2, R150 ;  /* 0x000000020d967825 */ /* 0x000fca00078e0296 */
[----:B0-----:R0:W2:Y:S02]  /*61d0*/  LDG.E.U16 R149, [R150.64] ;  /* 0x0000000496957981 */ /* 0x0010a4000c1e1500 */
[C---:B0-----:R-:W-:Y:S02]  /*61e0*/  IMAD.WIDE R150, R13.reuse, 0x2, R184 ;  /* 0x000000020d967825 */ /* 0x041fe400078e02b8 */
[----:B------:R-:W2:Y:S02]  /*61f0*/  LDL.64 R184, [R1+0x4f0] ;  /* 0x0004f00001b87983 */ /* 0x000ea40000100a00 */
[C---:B----4-:R-:W-:Y:S02]  /*6200*/  IMAD.WIDE R152, R13.reuse, 0x2, R152 ;  /* 0x000000020d987825 */ /* 0x050fe400078e0298 */
[----:B------:R0:W4:Y:S04]  /*6210*/  LDG.E.U16 R150, [R150.64] ;  /* 0x0000000496967981 */ /* 0x000128000c1e1500 */
[----:B-1----:R1:W4:Y:S02]  /*6220*/  LDG.E.U16 R147, [R152.64] ;  /* 0x0000000498937981 */ /* 0x002324000c1e1500 */
[----:B-1----:R-:W-:-:S02]  /*6230*/  IMAD.WIDE R152, R13, 0x2, R188 ;  /* 0x000000020d987825 */ /* 0x002fc400078e02bc */
[----:B------:R-:W4:Y:S02]  /*6240*/  LDL.64 R188, [R1+0x4d0] ;  /* 0x0004d00001bc7983 */ /* 0x000f240000100a00 */
[C---:B------:R-:W-:Y:S02]  /*6250*/  IMAD.WIDE R160, R13.reuse, 0x2, R160 ;  /* 0x000000020da07825 */ /* 0x040fe400078e02a0 */
[----:B------:R1:W4:Y:S02]  /*6260*/  LDG.E.U16 R168, [R152.64] ;  /* 0x0000000498a87981 */ /* 0x000324000c1e1500 */
[C---:B------:R-:W-:Y:S02]  /*6270*/  IMAD.WIDE R166, R13.reuse, 0x2, R166 ;  /* 0x000000020da67825 */ /* 0x040fe400078e02a6 */
[----:B0-----:R3:W4:Y:S04]  /*6280*/  LDG.E.U16 R151, [R160.64] ;  /* 0x00000004a0977981 */ /* 0x001728000c1e1500 */
[----:B------:R0:W4:Y:S01]  /*6290*/  LDG.E.U16 R166, [R166.64] ;  /* 0x00000004a6a67981 */ /* 0x000122000c1e1500 */
[----:B-1----:R-:W-:-:S03]  /*62a0*/  IMAD.WIDE R152, R13, 0x2, R182 ;  /* 0x000000020d987825 */ /* 0x002fc600078e02b6 */
[----:B------:R-:W4:Y:S01]  /*62b0*/  LDL.64 R182, [R1+0x4b0] ;  /* 0x0004b00001b67983 */ /* 0x000f220000100a00 */
[----:B---3--:R-:W-:-:S03]  /*62c0*/  IMAD.WIDE R160, R13, 0x2, R170 ;  /* 0x000000020da07825 */ /* 0x008fc600078e02aa */
[----:B------:R1:W3:Y:S04]  /*62d0*/  LDG.E.U16 R170, [R152.64] ;  /* 0x0000000498aa7981 */ /* 0x0002e8000c1e1500 */
[----:B0-----:R0:W3:Y:S01]  /*62e0*/  LDG.E.U16 R167, [R158.64] ;  /* 0x000000049ea77981 */ /* 0x0010e2000c1e1500 */
[----:B-1----:R-:W-:-:S03]  /*62f0*/  IMAD.WIDE R152, R13, 0x2, R192 ;  /* 0x000000020d987825 */ /* 0x002fc600078e02c0 */
[----:B------:R-:W3:Y:S01]  /*6300*/  LDL.64 R192, [R1+0x4a8] ;  /* 0x0004a80001c07983 */ /* 0x000ee20000100a00 */
[----:B------:R-:W-:-:S03]  /*6310*/  IMAD.WIDE R162, R13, 0x2, R162 ;  /* 0x000000020da27825 */ /* 0x000fc600078e02a2 */
[----:B------:R1:W3:Y:S01]  /*6320*/  LDG.E.U16 R176, [R152.64] ;  /* 0x0000000498b07981 */ /* 0x0002e2000c1e1500 */
[----:B0-----:R-:W-:-:S03]  /*6330*/  IMAD.WIDE R158, R13, 0x2, R172 ;  /* 0x000000020d9e7825 */ /* 0x001fc600078e02ac */
[----:B------:R2:W3:Y:S04]  /*6340*/  LDG.E.U16 R173, [R162.64] ;  /* 0x00000004a2ad7981 */ /* 0x0004e8000c1e1500 */
[----:B------:R0:W3:Y:S04]  /*6350*/  LDG.E.U16 R172, [R160.64] ;  /* 0x00000004a0ac7981 */ /* 0x0000e8000c1e1500 */
[----:B------:R1:W3:Y:S01]  /*6360*/  LDG.E.U16 R171, [R158.64] ;  /* 0x000000049eab7981 */ /* 0x0002e2000c1e1500 */
[----:B0-----:R-:W-:-:S03]  /*6370*/  IMAD.WIDE R160, R13, 0x2, R194 ;  /* 0x000000020da07825 */ /* 0x001fc600078e02c2 */
[----:B------:R-:W3:Y:S01]  /*6380*/  LDL.64 R194, [R1+0x498] ;  /* 0x0004980001c27983 */ /* 0x000ee20000100a00 */
[----:B-----5:R-:W-:-:S03]  /*6390*/  IMAD.WIDE R164, R13, 0x2, R164 ;  /* 0x000000020da47825 */ /* 0x020fc600078e02a4 */
[----:B------:R4:W5:Y:S01]  /*63a0*/  LDG.E.U16 R180, [R160.64] ;  /* 0x00000004a0b47981 */ /* 0x000962000c1e1500 */
[----:B-1----:R-:W-:-:S03]  /*63b0*/  IMAD.WIDE R158, R13, 0x2, R218 ;  /* 0x000000020d9e7825 */ /* 0x002fc600078e02da */
[----:B------:R0:W5:Y:S04]  /*63c0*/  LDG.E.U16 R174, [R164.64] ;  /* 0x00000004a4ae7981 */ /* 0x000168000c1e1500 */
[----:B------:R1:W5:Y:S01]  /*63d0*/  LDG.E.U16 R178, [R158.64] ;  /* 0x000000049eb27981 */ /* 0x000362000c1e1500 */
[----:B------:R-:W-:-:S03]  /*63e0*/  IMAD.WIDE R152, R13, 0x2, R214 ;  /* 0x000000020d987825 */ /* 0x000fc600078e02d6 */
[----:B------:R-:W5:Y:S04]  /*63f0*/  LDL.64 R218, [R1+0x468] ;  /* 0x0004680001da7983 */ /* 0x000f680000100a00 */
[----:B------:R-:W5:Y:S01]  /*6400*/  LDL.64 R214, [R1+0x428] ;  /* 0x0004280001d67983 */ /* 0x000f620000100a00 */
[----:B0-----:R-:W-:-:S03]  /*6410*/  IMAD.WIDE R164, R13, 0x2, R186 ;  /* 0x000000020da47825 */ /* 0x001fc600078e02ba */
[----:B------:R-:W5:Y:S01]  /*6420*/  LDL.64 R186, [R1+0x490] ;  /* 0x0004900001ba7983 */ /* 0x000f620000100a00 */
[----:B-1----:R-:W-:-:S03]  /*6430*/  IMAD.WIDE R158, R13, 0x2, R196 ;  /* 0x000000020d9e7825 */ /* 0x002fc600078e02c4 */
[----:B------:R-:W5:Y:S04]  /*6440*/  LDL.64 R196, [R1+0x488] ;  /* 0x0004880001c47983 */ /* 0x000f680000100a00 */
[----:B------:R0:W5:Y:S04]  /*6450*/  LDG.E.U16 R164, [R164.64] ;  /* 0x00000004a4a47981 */ /* 0x000168000c1e1500 */
[----:B0-----:R0:W5:Y:S01]  /*6460*/  LDG.E.U16 R165, [R158.64] ;  /* 0x000000049ea57981 */ /* 0x001162000c1e1500 */
[----:B--2---:R-:W-:-:S03]  /*6470*/  IMAD.WIDE R162, R13, 0x2, R184 ;  /* 0x000000020da27825 */ /* 0x004fc600078e02b8 */
[----:B------:R-:W2:Y:S04]  /*6480*/  LDL.64 R184, [R1+0x4a0] ;  /* 0x0004a00001b87983 */ /* 0x000ea80000100a00 */
[----:B------:R1:W5:Y:S01]  /*6490*/  LDG.E.U16 R162, [R162.64] ;  /* 0x00000004a2a27981 */ /* 0x000362000c1e1500 */
[----:B0-----:R-:W-:-:S03]  /*64a0*/  IMAD.WIDE R158, R13, 0x2, R190 ;  /* 0x000000020d9e7825 */ /* 0x001fc600078e02be */
[----:B------:R-:W5:Y:S04]  /*64b0*/  LDL.64 R190, [R1+0x470] ;  /* 0x0004700001be7983 */ /* 0x000f680000100a00 */
[----:B------:R0:W5:Y:S04]  /*64c0*/  LDG.E.U16 R158, [R158.64] ;  /* 0x000000049e9e7981 */ /* 0x000168000c1e1500 */
[----:B-1----:R1:W5:Y:S01]  /*64d0*/  LDG.E.U16 R163, [R152.64] ;  /* 0x0000000498a37981 */ /* 0x002362000c1e1500 */
[----:B----4-:R-:W-:-:S03]  /*64e0*/  IMAD.WIDE R160, R13, 0x2, R188 ;  /* 0x000000020da07825 */ /* 0x010fc600078e02bc */
[----:B------:R-:W4:Y:S04]  /*64f0*/  LDL.64 R188, [R1+0x480] ;  /* 0x0004800001bc7983 */ /* 0x000f280000100a00 */
[----:B------:R0:W4:Y:S01]  /*6500*/  LDG.E.U16 R160, [R160.64] ;  /* 0x00000004a0a07981 */ /* 0x000122000c1e1500 */
[----:B-1----:R-:W-:-:S03]  /*6510*/  IMAD.WIDE R152, R13, 0x2, R198 ;  /* 0x000000020d987825 */ /* 0x002fc600078e02c6 */
[----:B------:R-:W4:Y:S04]  /*6520*/  LDL.64 R198, [R1+0x478] ;  /* 0x0004780001c67983 */ /* 0x000f280000100a00 */
[----:B0-----:R0:W4:Y:S02]  /*6530*/  LDG.E.U16 R161, [R152.64] ;  /* 0x0000000498a17981 */ /* 0x001124000c1e1500 */
[C---:B0-----:R-:W-:Y:S02]  /*6540*/  IMAD.WIDE R152, R13.reuse, 0x2, R200 ;  /* 0x000000020d987825 */ /* 0x041fe400078e02c8 */
[----:B------:R-:W4:Y:S04]  /*6550*/  LDL.64 R200, [R1+0x430] ;  /* 0x0004300001c87983 */ /* 0x000f280000100a00 */
[----:B------:R0:W4:Y:S02]  /*6560*/  LDG.E.U16 R159, [R152.64] ;  /* 0x00000004989f7981 */ /* 0x000124000c1e1500 */
[----:B0-----:R-:W-:-:S05]  /*6570*/  IMAD.WIDE R152, R13, 0x2, R182 ;  /* 0x000000020d987825 */ /* 0x001fca00078e02b6 */
[----:B------:R3:W4:Y:S02]  /*6580*/  LDG.E.U16 R182, [R152.64] ;  /* 0x0000000498b67981 */ /* 0x000724000c1e1500 */
[C---:B---3--:R-:W-:Y:S02]  /*6590*/  IMAD.WIDE R152, R13.reuse, 0x2, R192 ;  /* 0x000000020d987825 */ /* 0x048fe400078e02c0 */
[----:B------:R-:W3:Y:S04]  /*65a0*/  LDL.64 R192, [R1+0x438] ;  /* 0x0004380001c07983 */ /* 0x000ee80000100a00 */
[----:B------:R2:W3:Y:S02]  /*65b0*/  LDG.E.U16 R183, [R152.64] ;  /* 0x0000000498b77981 */ /* 0x0004e4000c1e1500 */
[----:B--2---:R-:W-:-:S05]  /*65c0*/  IMAD.WIDE R152, R13, 0x2, R184 ;  /* 0x000000020d987825 */ /* 0x004fca00078e02b8 */
[----:B------:R0:W2:Y:S02]  /*65d0*/  LDG.E.U16 R184, [R152.64] ;  /* 0x0000000498b87981 */ /* 0x0000a4000c1e1500 */
[C---:B0-----:R-:W-:Y:S02]  /*65e0*/  IMAD.WIDE R152, R13.reuse, 0x2, R194 ;  /* 0x000000020d987825 */ /* 0x041fe400078e02c2 */
[----:B------:R-:W2:Y:S04]  /*65f0*/  LDL.64 R194, [R1+0x460] ;  /* 0x0004600001c27983 */ /* 0x000ea80000100a00 */
[----:B------:R5:W2:Y:S02]  /*6600*/  LDG.E.U16 R185, [R152.64] ;  /* 0x0000000498b97981 */ /* 0x000aa4000c1e1500 */
[----:B-----5:R-:W-:-:S05]  /*6610*/  IMAD.WIDE R152, R13, 0x2, R186 ;  /* 0x000000020d987825 */ /* 0x020fca00078e02ba */
[----:B------:R0:W5:Y:S02]  /*6620*/  LDG.E.U16 R186, [R152.64] ;  /* 0x0000000498ba7981 */ /* 0x000164000c1e1500 */
[C---:B0-----:R-:W-:Y:S02]  /*6630*/  IMAD.WIDE R152, R13.reuse, 0x2, R196 ;  /* 0x000000020d987825 */ /* 0x041fe400078e02c4 */
[----:B------:R-:W5:Y:S04]  /*6640*/  LDL.64 R196, [R1+0x420] ;  /* 0x0004200001c47983 */ /* 0x000f680000100a00 */
[----:B------:R4:W5:Y:S02]  /*6650*/  LDG.E.U16 R187, [R152.64] ;  /* 0x0000000498bb7981 */ /* 0x000964000c1e1500 */
[----:B----4-:R-:W-:-:S05]  /*6660*/  IMAD.WIDE R152, R13, 0x2, R188 ;  /* 0x000000020d987825 */ /* 0x010fca00078e02bc */
[----:B------:R0:W4:Y:S02]  /*6670*/  LDG.E.U16 R188, [R152.64] ;  /* 0x0000000498bc7981 */ /* 0x000124000c1e1500 */
[C---:B0-----:R-:W-:Y:S02]  /*6680*/  IMAD.WIDE R152, R13.reuse, 0x2, R198 ;  /* 0x000000020d987825 */ /* 0x041fe400078e02c6 */
[----:B------:R-:W4:Y:S04]  /*6690*/  LDL.64 R198, [R1+0x410] ;  /* 0x0004100001c67983 */ /* 0x000f280000100a00 */
[----:B------:R0:W4:Y:S02]  /*66a0*/  LDG.E.U16 R189, [R152.64] ;  /* 0x0000000498bd7981 */ /* 0x000124000c1e1500 */
[----:B0-----:R-:W-:-:S05]  /*66b0*/  IMAD.WIDE R152, R13, 0x2, R190 ;  /* 0x000000020d987825 */ /* 0x001fca00078e02be */
[----:B------:R0:W4:Y:S02]  /*66c0*/  LDG.E.U16 R190, [R152.64] ;  /* 0x0000000498be7981 */ /* 0x000124000c1e1500 */
[C---:B0-----:R-:W-:Y:S02]  /*66d0*/  IMAD.WIDE R152, R13.reuse, 0x2, R218 ;  /* 0x000000020d987825 */ /* 0x041fe400078e02da */
[----:B------:R-:W4:Y:S04]  /*66e0*/  LDL.64 R218, [R1+0x450] ;  /* 0x0004500001da7983 */ /* 0x000f280000100a00 */
[----:B------:R3:W4:Y:S02]  /*66f0*/  LDG.E.U16 R191, [R152.64] ;  /* 0x0000000498bf7981 */ /* 0x000724000c1e1500 */
[----:B---3--:R-:W-:-:S05]  /*6700*/  IMAD.WIDE R152, R13, 0x2, R192 ;  /* 0x000000020d987825 */ /* 0x008fca00078e02c0 */
[----:B------:R0:W3:Y:S02]  /*6710*/  LDG.E.U16 R192, [R152.64] ;  /* 0x0000000498c07981 */ /* 0x0000e4000c1e1500 */
[C---:B0-----:R-:W-:Y:S02]  /*6720*/  IMAD.WIDE R152, R13.reuse, 0x2, R200 ;  /* 0x000000020d987825 */ /* 0x041fe400078e02c8 */
        /* <DEDUP_REMOVED lines=17> */
[----:B---3--:R-:W-:-:S05]  /*6840*/  IMAD.WIDE R152, R13, 0x2, R200 ;  /* 0x000000020d987825 */ /* 0x008fca00078e02c8 */
[----:B------:R2:W3:Y:S02]  /*6850*/  LDG.E.U16 R200, [R152.64] ;  /* 0x0000000498c87981 */ /* 0x0004e4000c1e1500 */
[C---:B--2---:R-:W-:Y:S02]  /*6860*/  IMAD.WIDE R152, R13.reuse, 0x2, R214 ;  /* 0x000000020d987825 */ /* 0x044fe400078e02d6 */
[----:B------:R-:W2:Y:S04]  /*6870*/  LDL.64 R214, [R1+0x3d8] ;  /* 0x0003d80001d67983 */ /* 0x000ea80000100a00 */
[----:B------:R0:W3:Y:S02]  /*6880*/  LDG.E.U16 R201, [R152.64] ;  /* 0x0000000498c97981 */ /* 0x0000e4000c1e1500 */
[----:B0-----:R-:W-:-:S02]  /*6890*/  IMAD.WIDE R152, R13, 0x2, R218 ;  /* 0x000000020d987825 */ /* 0x001fc400078e02da */
[----:B------:R-:W3:Y:S04]  /*68a0*/  LDL.64 R218, [R1+0x440] ;  /* 0x0004400001da7983 */ /* 0x000ee80000100a00 */
[----:B------:R5:W3:Y:S02]  /*68b0*/  LDG.E.U16 R202, [R152.64] ;  /* 0x0000000498ca7981 */ /* 0x000ae4000c1e1500 */
[C---:B-----5:R-:W-:Y:S02]  /*68c0*/  IMAD.WIDE R152, R13.reuse, 0x2, R222 ;  /* 0x000000020d987825 */ /* 0x060fe400078e02de */
[----:B------:R-:W5:Y:S04]  /*68d0*/  LDL.64 R222, [R1+0x3b8] ;  /* 0x0003b80001de7983 */ /* 0x000f680000100a00 */
[----:B------:R0:W4:Y:S02]  /*68e0*/  LDG.E.U16 R204, [R152.64] ;  /* 0x0000000498cc7981 */ /* 0x000124000c1e1500 */
[----:B0-----:R-:W-:-:S02]  /*68f0*/  IMAD.WIDE R152, R13, 0x2, R246 ;  /* 0x000000020d987825 */ /* 0x001fc400078e02f6 */
[----:B------:R-:W5:Y:S04]  /*6900*/  LDL.64 R246, [R1+0x98] ;  /* 0x0000980001f67983 */ /* 0x000f680000100a00 */
[----:B------:R0:W5:Y:S02]  /*6910*/  LDG.E.U16 R206, [R152.64] ;  /* 0x0000000498ce7981 */ /* 0x000164000c1e1500 */
[C---:B0-----:R-:W-:Y:S02]  /*6920*/  IMAD.WIDE R152, R13.reuse, 0x2, R242 ;  /* 0x000000020d987825 */ /* 0x041fe400078e02f2 */
[----:B------:R-:W5:Y:S04]  /*6930*/  LDL.64 R242, [R1+0x28] ;  /* 0x0000280001f27983 */ /* 0x000f680000100a00 */
[----:B------:R0:W5:Y:S02]  /*6940*/  LDG.E.U16 R208, [R152.64] ;  /* 0x0000000498d07981 */ /* 0x000164000c1e1500 */
[----:B0-----:R-:W-:-:S02]  /*6950*/  IMAD.WIDE R152, R13, 0x2, R238 ;  /* 0x000000020d987825 */ /* 0x001fc400078e02ee */
[----:B------:R-:W5:Y:S04]  /*6960*/  LDL.64 R238, [R1+0x100] ;  /* 0x0001000001ee7983 */ /* 0x000f680000100a00 */
[----:B------:R0:W5:Y:S02]  /*6970*/  LDG.E.U16 R210, [R152.64] ;  /* 0x0000000498d27981 */ /* 0x000164000c1e1500 */
[C---:B0-----:R-:W-:Y:S02]  /*6980*/  IMAD.WIDE R152, R13.reuse, 0x2, R234 ;  /* 0x000000020d987825 */ /* 0x041fe400078e02ea */
[----:B------:R-:W5:Y:S04]  /*6990*/  LDL.64 R234, [R1+0xf8] ;  /* 0x0000f80001ea7983 */ /* 0x000f680000100a00 */
[----:B------:R2:W5:Y:S02]  /*69a0*/  LDG.E.U16 R212, [R152.64] ;  /* 0x0000000498d47981 */ /* 0x000564000c1e1500 */
[----:B--2---:R-:W-:-:S05]  /*69b0*/  IMAD.WIDE R152, R13, 0x2, R214 ;  /* 0x000000020d987825 */ /* 0x004fca00078e02d6 */
[----:B------:R0:W2:Y:S02]  /*69c0*/  LDG.E.U16 R214, [R152.64] ;  /* 0x0000000498d67981 */ /* 0x0000a4000c1e1500 */
[C---:B0-----:R-:W-:Y:S02]  /*69d0*/  IMAD.WIDE R152, R13.reuse, 0x2, R230 ;  /* 0x000000020d987825 */ /* 0x041fe400078e02e6 */
[----:B------:R-:W2:Y:S04]  /*69e0*/  LDL.64 R230, [R1+0xf0] ;  /* 0x0000f00001e67983 */ /* 0x000ea80000100a00 */
[----:B------:R3:W2:Y:S02]  /*69f0*/  LDG.E.U16 R215, [R152.64] ;  /* 0x0000000498d77981 */ /* 0x0006a4000c1e1500 */
[----:B---3--:R-:W-:-:S05]  /*6a00*/  IMAD.WIDE R152, R13, 0x2, R218 ;  /* 0x000000020d987825 */ /* 0x008fca00078e02da */
[----:B------:R4:W3:Y:S02]  /*6a10*/  LDG.E.U16 R218, [R152.64] ;  /* 0x0000000498da7981 */ /* 0x0008e4000c1e1500 */
[C---:B----4-:R-:W-:Y:S02]  /*6a20*/  IMAD.WIDE R152, R13.reuse, 0x2, R226 ;  /* 0x000000020d987825 */ /* 0x050fe400078e02e2 */
[----:B------:R-:W4:Y:S04]  /*6a30*/  LDL.64 R226, [R1+0x158] ;  /* 0x0001580001e27983 */ /* 0x000f280000100a00 */
[----:B------:R5:W2:Y:S02]  /*6a40*/  LDG.E.U16 R219, [R152.64] ;  /* 0x0000000498db7981 */ /* 0x000aa4000c1e1500 */
[----:B-----5:R-:W-:-:S06]  /*6a50*/  IMAD.WIDE R152, R13, 0x2, R222 ;  /* 0x000000020d987825 */ /* 0x020fcc00078e02de */
[----:B------:R-:W5:Y:S04]  /*6a60*/  LDG.E.U16 R152, [R152.64] ;  /* 0x0000000498987981 */ /* 0x000f68000c1e1500 */
[----:B------:R-:W-:Y:S01]  /*6a70*/  BAR.SYNC.DEFER_BLOCKING 0x0 ;  /* 0x0000000000007b1d */ /* 0x000fe20000010000 */
[C---:B------:R-:W-:Y:S02]  /*6a80*/  LOP3.LUT R222, R0.reuse, 0x10, RZ, 0x3c, !PT ;  /* 0x0000001000de7812 */ /* 0x040fe400078e3cff */
[----:B------:R-:W-:-:S03]  /*6a90*/  LOP3.LUT R223, R0, 0x20, RZ, 0x3c, !PT ;  /* 0x0000002000df7812 */ /* 0x000fc600078e3cff */
[----:B------:R-:W-:Y:S04]  /*6aa0*/  STS.U16 [R0], R169 ;  /* 0x000000a900007388 */ /* 0x000fe80000000400 */
        /* <DEDUP_REMOVED lines=39> */
[----:B0-----:R-:W-:-:S03]  /*6d20*/  LOP3.LUT R222, R0, 0x30, RZ, 0x3c, !PT ;  /* 0x0000003000de7812 */ /* 0x001fc600078e3cff */
        /* <DEDUP_REMOVED lines=16> */
[----:B------:R-:W-:-:S03]  /*6e30*/  LOP3.LUT R4, R0, 0x40, RZ, 0x3c, !PT ;  /* 0x0000004000047812 */ /* 0x000fc600078e3cff */
        /* <DEDUP_REMOVED lines=57> */
[----:B--2---:R-:W-:Y:S04]  /*71d0*/  STS.U16 [R4+0xf800], R214 ;  /* 0x00f800d604007388 */ /* 0x004fe80000000400 */
        /* <DEDUP_REMOVED lines=14> */
[----:B---3--:R-:W-:Y:S04]  /*72c0*/  STS.U16 [R3+0xde00], R218 ;  /* 0x00de00da03007388 */ /* 0x008fe80000000400 */
[----:B------:R-:W-:Y:S04]  /*72d0*/  STS.U16 [R3+0xfc00], R219 ;  /* 0x00fc00db03007388 */ /* 0x000fe80000000400 */
[----:B-----5:R0:W-:Y:S04]  /*72e0*/  STS.U16 [R3+0xfe00], R152 ;  /* 0x00fe009803007388 */ /* 0x0201e80000000400 */
[----:B------:R-:W-:Y:S06]  /*72f0*/  BAR.SYNC.DEFER_BLOCKING 0x0 ;  /* 0x0000000000007b1d */ /* 0x000fec0000010000 */
[----:B------:R-:W1:Y:S04]  /*7300*/  S2R R222, SR_TID.X ;  /* 0x0000000000de7919 */ /* 0x000e680000002100 */
[----:B------:R-:W2:Y:S04]  /*7310*/  LDL.64 R112, [R1+0x378] ;  /* 0x0003780001707983 */ /* 0x000ea80000100a00 */
[----:B------:R-:W3:Y:S04]  /*7320*/  LDL.64 R116, [R1+0x2e8] ;  /* 0x0002e80001747983 */ /* 0x000ee80000100a00 */
[----:B------:R-:W5:Y:S04]  /*7330*/  LDL.64 R122, [R1+0x2d8] ;  /* 0x0002d800017a7983 */ /* 0x000f680000100a00 */
[----:B------:R-:W2:Y:S04]  /*7340*/  LDL.64 R130, [R1+0x2b8] ;  /* 0x0002b80001827983 */ /* 0x000ea80000100a00 */
[----:B------:R-:W-:Y:S04]  /*7350*/  LDSM.16.MT88.4 R40, [R11+0x10000] ;  /* 0x010000000b28783b */ /* 0x000fe80000004200 */
[----:B------:R-:W1:Y:S04]  /*7360*/  LDSM.16.M88.4 R24, [R10] ;  /* 0x000000000a18783b */ /* 0x000e680000000200 */
[----:B------:R-:W4:Y:S04]  /*7370*/  LDSM.16.MT88.4 R36, [R252+0x10000] ;  /* 0x01000000fc24783b */ /* 0x000f280000004200 */
[----:B------:R-:W4:Y:S04]  /*7380*/  LDSM.16.MT88.4 R28, [R11+0x10400] ;  /* 0x010400000b1c783b */ /* 0x000f280000004200 */
[----:B------:R-:W4:Y:S01]  /*7390*/  LDSM.16.MT88.4 R16, [R252+0x10400] ;  /* 0x01040000fc10783b */ /* 0x000f220000004200 */
[----:B0-----:R-:W-:-:S03]  /*73a0*/  LOP3.LUT R3, R10, 0x40, RZ, 0x3c, !PT ;  /* 0x000000400a037812 */ /* 0x001fc600078e3cff */
[----:B------:R-:W-:Y:S04]  /*73b0*/  LDSM.16.MT88.4 R44, [R11+0x10800] ;  /* 0x010800000b2c783b */ /* 0x000fe80000004200 */
[----:B------:R-:W0:Y:S04]  /*73c0*/  LDSM.16.M88.4 R20, [R3] ;  /* 0x000000000314783b */ /* 0x000e280000000200 */
[----:B------:R-:W0:Y:S04]  /*73d0*/  LDSM.16.MT88.4 R32, [R252+0x10800] ;  /* 0x01080000fc20783b */ /* 0x000e280000004200 */
[----:B------:R-:W2:Y:S04]  /*73e0*/  LDL.64 R120, [R1+0x2a8] ;  /* 0x0002a80001787983 */ /* 0x000ea80000100a00 */
[----:B------:R-:W2:Y:S04]  /*73f0*/  LDL.64 R124, [R1+0x278] ;  /* 0x00027800017c7983 */ /* 0x000ea80000100a00 */
[----:B------:R-:W2:Y:S01]  /*7400*/  LDL.64 R126, [R1+0x288] ;  /* 0x00028800017e7983 */ /* 0x000ea20000100a00 */
[-C--:B-1----:R-:W-:Y:S03]  /*7410*/  HMMA.16816.F32 R40, R40, R24.reuse, RZ ;  /* 0x000000182828723c */ /* 0x082fe600000018ff */
[----:B------:R-:W2:Y:S04]  /*7420*/  LDL.64 R132, [R1+0x268] ;  /* 0x0002680001847983 */ /* 0x000ea80000100a00 */
[----:B------:R-:W2:Y:S01]  /*7430*/  LDL.64 R128, [R1+0x298] ;  /* 0x0002980001807983 */ /* 0x000ea20000100a00 */
[----:B----4-:R-:W-:Y:S03]  /*7440*/  HMMA.16816.F32 R36, R36, R24, RZ ;  /* 0x000000182424723c */ /* 0x010fe600000018ff */
[----:B------:R-:W4:Y:S04]  /*7450*/  LDL.64 R134, [R1+0x238] ;  /* 0x0002380001867983 */ /* 0x000f280000100a00 */
[----:B------:R-:W2:Y:S04]  /*7460*/  LDL.64 R118, [R1+0x290] ;  /* 0x0002900001767983 */ /* 0x000ea80000100a00 */
[----:B------:R-:W2:Y:S04]  /*7470*/  LDL.64 R136, [R1+0x248] ;  /* 0x0002480001887983 */ /* 0x000ea80000100a00 */
[----:B------:R-:W2:Y:S01]  /*7480*/  LDL.64 R142, [R1+0x228] ;  /* 0x00022800018e7983 */ /* 0x000ea20000100a00 */
[-C--:B------:R-:W-:Y:S03]  /*7490*/  HMMA.16816.F32 R28, R28, R26.reuse, R40 ;  /* 0x0000001a1c1c723c */ /* 0x080fe60000001828 */
[----:B------:R-:W-:Y:S04]  /*74a0*/  LDSM.16.MT88.4 R40, [R11+0x11000] ;  /* 0x011000000b28783b */ /* 0x000fe80000004200 */
[----:B------:R-:W2:Y:S01]  /*74b0*/  LDL.64 R140, [R1+0x218] ;  /* 0x00021800018c7983 */ /* 0x000ea20000100a00 */
[----:B------:R-:W-:Y:S03]  /*74c0*/  HMMA.16816.F32 R36, R16, R26, R36 ;  /* 0x0000001a1024723c */ /* 0x000fe60000001824 */
[----:B------:R-:W1:Y:S04]  /*74d0*/  LDSM.16.MT88.4 R24, [R11+0x10c00] ;  /* 0x010c00000b18783b */ /* 0x000e680000004200 */
[----:B------:R-:W1:Y:S04]  /*74e0*/  LDSM.16.MT88.4 R16, [R252+0x10c00] ;  /* 0x010c0000fc10783b */ /* 0x000e680000004200 */
[----:B------:R-:W2:Y:S04]  /*74f0*/  LDL.64 R148, [R1+0x208] ;  /* 0x0002080001947983 */ /* 0x000ea80000100a00 */
[----:B------:R-:W2:Y:S01]  /*7500*/  LDL.64 R160, [R1+0x1d8] ;  /* 0x0001d80001a07983 */ /* 0x000ea20000100a00 */
[-C--:B0-----:R-:W-:Y:S03]  /*7510*/  HMMA.16816.F32 R44, R44, R20.reuse, R28 ;  /* 0x000000142c2c723c */ /* 0x081fe6000000181c */
[----:B------:R-:W0:Y:S04]  /*7520*/  LDSM.16.M88.4 R28, [R10+0x80] ;  /* 0x000080000a1c783b */ /* 0x000e280000000200 */
[----:B------:R-:W2:Y:S01]  /*7530*/  LDL.64 R198, [R1+0x1e8] ;  /* 0x0001e80001c67983 */ /* 0x000ea20000100a00 */
[----:B------:R-:W-:Y:S03]  /*7540*/  HMMA.16816.F32 R32, R32, R20, R36 ;  /* 0x000000142020723c */ /* 0x000fe60000001824 */
[----:B------:R-:W0:Y:S04]  /*7550*/  LDSM.16.MT88.4 R36, [R252+0x11000] ;  /* 0x01100000fc24783b */ /* 0x000e280000004200 */
[----:B------:R-:W2:Y:S04]  /*7560*/  LDL.64 R144, [R1+0x1c8] ;  /* 0x0001c80001907983 */ /* 0x000ea80000100a00 */
[----:B------:R-:W2:Y:S04]  /*7570*/  LDL.64 R146, [R1+0x1f8] ;  /* 0x0001f80001927983 */ /* 0x000ea80000100a00 */
[----:B------:R-:W2:Y:S01]  /*7580*/  LDL.64 R158, [R1+0x1b8] ;  /* 0x0001b800019e7983 */ /* 0x000ea20000100a00 */
[-C--:B-1----:R-:W-:Y:S03]  /*7590*/  HMMA.16816.F32 R24, R24, R22.reuse, R44 ;  /* 0x000000161818723c */ /* 0x082fe6000000182c */
        /* <DEDUP_REMOVED lines=13> */
[----:B------:R-:W2:Y:S05]  /*7670*/  LDL.64 R218, [R1+0x130] ;  /* 0x0001300001da7983 */ /* 0x000eaa0000100a00 */
[-C--:B-1----:R-:W-:Y:S01]  /*7680*/  HMMA.16816.F32 R20, R20, R30.reuse, R40 ;  /* 0x0000001e1414723c */ /* 0x082fe20000001828 */
[----:B------:R-:W-:Y:S07]  /*7690*/  LDSM.16.MT88.4 R40, [R11+0x12000] ;  /* 0x012000000b28783b */ /* 0x000fee0000004200 */
[----:B------:R-:W-:Y:S01]  /*76a0*/  HMMA.16816.F32 R36, R16, R30, R36 ;  /* 0x0000001e1024723c */ /* 0x000fe20000001824 */
[----:B------:R-:W1:Y:S04]  /*76b0*/  LDSM.16.MT88.4 R28, [R11+0x11c00] ;  /* 0x011c00000b1c783b */ /* 0x000e680000004200 */
[----:B------:R-:W1:Y:S11]  /*76c0*/  LDSM.16.MT88.4 R16, [R252+0x11c00] ;  /* 0x011c0000fc10783b */ /* 0x000e760000004200 */
[-C--:B0-----:R-:W-:Y:S01]  /*76d0*/  HMMA.16816.F32 R44, R44, R24.reuse, R20 ;  /* 0x000000182c2c723c */ /* 0x081fe20000001814 */
[----:B------:R-:W0:Y:S07]  /*76e0*/  LDSM.16.M88.4 R20, [R10+0x100] ;  /* 0x000100000a14783b */ /* 0x000e2e0000000200 */
[----:B------:R-:W-:Y:S01]  /*76f0*/  HMMA.16816.F32 R32, R32, R24, R36 ;  /* 0x000000182020723c */ /* 0x000fe20000001824 */
[----:B------:R-:W0:Y:S11]  /*7700*/  LDSM.16.MT88.4 R36, [R252+0x12000] ;  /* 0x01200000fc24783b */ /* 0x000e360000004200 */
[----:B------:R-:W-:Y:S04]  /*7710*/  @!UPT UIADD3 URZ, URZ, URZ, URZ ;  /* 0x0000003f3f3ff290 */ /* 0x000fe8000fffe03f */
        /* <DEDUP_REMOVED lines=14> */
[----:B------:R-:W3:Y:S11]  /*7800*/  LDSM.16.MT88.4 R20, [R252+0x12c00] ;  /* 0x012c0000fc14783b */ /* 0x000ef60000004200 */
[-C--:B0-----:R-:W-:Y:S01]  /*7810*/  HMMA.16816.F32 R44, R44, R28.reuse, R24 ;  /* 0x0000001c2c2c723c */ /* 0x081fe20000001818 */
[----:B------:R-:W0:Y:S07]  /*7820*/  LDSM.16.M88.4 R24, [R10+0x180] ;  /* 0x000180000a18783b */ /* 0x000e2e0000000200 */
[----:B------:R-:W-:Y:S01]  /*7830*/  HMMA.16816.F32 R32, R32, R28, R36 ;  /* 0x0000001c2020723c */ /* 0x000fe20000001824 */
[----:B------:R-:W0:Y:S11]  /*7840*/  LDSM.16.MT88.4 R36, [R252+0x13000] ;  /* 0x01300000fc24783b */ /* 0x000e360000004200 */
[----:B------:R-:W-:Y:S04]  /*7850*/  @!UPT UIADD3 URZ, URZ, URZ, URZ ;  /* 0x0000003f3f3ff290 */ /* 0x000fe8000fffe03f */
[-C--:B-1----:R-:W-:Y:S01]  /*7860*/  HMMA.16816.F32 R16, R16, R30.reuse, R44 ;  /* 0x0000001e1010723c */ /* 0x082fe2000000182c */
[----:B------:R-:W-:Y:S07]  /*7870*/  LDSM.16.MT88.4 R44, [R252+0x13800] ;  /* 0x01380000fc2c783b */ /* 0x000fee0000004200 */
[----:B---3--:R-:W-:Y:S01]  /*7880*/  HMMA.16816.F32 R28, R20, R30, R32 ;  /* 0x0000001e141c723c */ /* 0x008fe20000001820 */
[----:B------:R-:W1:Y:S04]  /*7890*/  LDSM.16.MT88.4 R32, [R11+0x13400] ;  /* 0x013400000b20783b */ /* 0x000e680000004200 */
[----:B------:R-:W3:Y:S11]  /*78a0*/  LDSM.16.MT88.4 R20, [R252+0x13400] ;  /* 0x01340000fc14783b */ /* 0x000ef60000004200 */
[-C--:B0-----:R-:W-:Y:S01]  /*78b0*/  HMMA.16816.F32 R40, R40, R24.reuse, R16 ;  /* 0x000000182828723c */ /* 0x081fe20000001810 */
[----:B------:R-:W-:Y:S07]  /*78c0*/  LDSM.16.M88.4 R16, [R3+0x180] ;  /* 0x000180000310783b */ /* 0x000fee0000000200 */
        /* <DEDUP_REMOVED lines=9> */
[----:B------:R-:W-:Y:S07]  /*7960*/  LDSM.16.MT88.4 R32, [R11+0x14000] ;  /* 0x014000000b20783b */ /* 0x000fee0000004200 */
[----:B------:R-:W-:Y:S01]  /*7970*/  HMMA.16816.F32 R44, R44, R16, R36 ;  /* 0x000000102c2c723c */ /* 0x000fe20000001824 */
[----:B------:R-:W0:Y:S11]  /*7980*/  LDSM.16.M88.4 R36, [R10+0x200] ;  /* 0x000200000a24783b */ /* 0x000e360000000200 */
[----:B------:R-:W-:Y:S04]  /*7990*/  @!UPT UIADD3 URZ, URZ, URZ, URZ ;  /* 0x0000003f3f3ff290 */ /* 0x000fe8000fffe03f */
[-C--:B-1----:R-:W-:Y:S01]  /*79a0*/  HMMA.16816.F32 R20, R20, R18.reuse, R28 ;  /* 0x000000121414723c */ /* 0x082fe2000000181c */
[----:B------:R-:W-:Y:S07]  /*79b0*/  LDSM.16.MT88.4 R28, [R11+0x14800] ;  /* 0x014800000b1c783b */ /* 0x000fee0000004200 */
[----:B---3--:R-:W-:Y:S01]  /*79c0*/  HMMA.16816.F32 R44, R24, R18, R44 ;  /* 0x00000012182c723c */ /* 0x008fe2000000182c */
        /* <DEDUP_REMOVED lines=11> */
[----:B------:R-:W-:Y:S11]  /*7a80*/  LDSM.16.MT88.4 R36, [R11+0x15000] ;  /* 0x015000000b24783b */ /* 0x000ff60000004200 */
[-C--:B0-----:R-:W-:Y:S01]  /*7a90*/  HMMA.16816.F32 R20, R28, R32.reuse, R20 ;  /* 0x000000201c14723c */ /* 0x081fe20000001814 */
[----:B------:R-:W0:Y:S07]  /*7aa0*/  LDSM.16.M88.4 R28, [R10+0x280] ;  /* 0x000280000a1c783b */ /* 0x000e2e0000000200 */
[----:B------:R-:W-:Y:S01]  /*7ab0*/  HMMA.16816.F32 R44, R40, R32, R44 ;  /* 0x00000020282c723c */ /* 0x000fe2000000182c */
[----:B------:R-:W3:Y:S11]  /*7ac0*/  LDSM.16.MT88.4 R40, [R252+0x15000] ;  /* 0x01500000fc28783b */ /* 0x000ef60000004200 */
[----:B------:R-:W-:Y:S04]  /*7ad0*/  @!UPT UIADD3 URZ, URZ, URZ, URZ ;  /* 0x0000003f3f3ff290 */ /* 0x000fe8000fffe03f */
[-C--:B-1----:R-:W-:Y:S01]  /*7ae0*/  HMMA.16816.F32 R16, R16, R34.reuse, R20 ;  /* 0x000000221010723c */ /* 0x082fe20000001814 */
[----:B------:R-:W-:Y:S07]  /*7af0*/  LDSM.16.MT88.4 R20, [R252+0x15400] ;  /* 0x01540000fc14783b */ /* 0x000fee0000004200 */
[----:B------:R-:W-:Y:S01]  /*7b00*/  HMMA.16816.F32 R44, R24, R34, R44 ;  /* 0x00000022182c723c */ /* 0x000fe2000000182c */
[----:B------:R-:W1:Y:S04]  /*7b10*/  LDSM.16.MT88.4 R24, [R11+0x15400] ;  /* 0x015400000b18783b */ /* 0x000e680000004200 */
[----:B------:R-:W-:Y:S11]  /*7b20*/  LDSM.16.MT88.4 R32, [R11+0x15800] ;  /* 0x015800000b20783b */ /* 0x000ff60000004200 */
[-C--:B0-----:R-:W-:Y:S01]  /*7b30*/  HMMA.16816.F32 R16, R36, R28.reuse, R16 ;  /* 0x0000001c2410723c */ /* 0x081fe20000001810 */
[----:B------:R-:W0:Y:S07]  /*7b40*/  LDSM.16.M88.4 R36, [R3+0x280] ;  /* 0x000280000324783b */ /* 0x000e2e0000000200 */
[----:B---3--:R-:W-:Y:S01]  /*7b50*/  HMMA.16816.F32 R44, R40, R28, R44 ;  /* 0x0000001c282c723c */ /* 0x008fe2000000182c */
[----:B------:R-:W3:Y:S11]  /*7b60*/  LDSM.16.MT88.4 R40, [R252+0x15800] ;  /* 0x01580000fc28783b */ /* 0x000ef60000004200 */
[----:B------:R-:W-:Y:S04]  /*7b70*/  @!UPT UIADD3 URZ, URZ, URZ, URZ ;  /* 0x0000003f3f3ff290 */ /* 0x000fe8000fffe03f */
[-C--:B-1----:R-:W-:Y:S01]  /*7b80*/  HMMA.16816.F32 R16, R24, R30.reuse, R16 ;  /* 0x0000001e1810723c */ /* 0x082fe20000001810 */
[----:B------:R-:W-:Y:S07]  /*7b90*/  LDSM.16.MT88.4 R24, [R252+0x15c00] ;  /* 0x015c0000fc18783b */ /* 0x000fee0000004200 */
[----:B------:R-:W-:Y:S01]  /*7ba0*/  HMMA.16816.F32 R44, R20, R30, R44 ;  /* 0x0000001e142c723c */ /* 0x000fe2000000182c */
[----:B------:R-:W1:Y:S04]  /*7bb0*/  LDSM.16.MT88.4 R20, [R11+0x15c00] ;  /* 0x015c00000b14783b */ /* 0x000e680000004200 */
[----:B------:R-:W-:Y:S11]  /*7bc0*/  LDSM.16.M88.4 R28, [R10+0x300] ;  /* 0x000300000a1c783b */ /* 0x000ff60000000200 */
[-C--:B0-----:R-:W-:Y:S01]  /*7bd0*/  HMMA.16816.F32 R16, R32, R36.reuse, R16 ;  /* 0x000000242010723c */ /* 0x081fe20000001810 */
[----:B------:R-:W0:Y:S07]  /*7be0*/  LDSM.16.MT88.4 R32, [R11+0x16000] ;  /* 0x016000000b20783b */ /* 0x000e2e0000004200 */
        /* <DEDUP_REMOVED lines=14> */
[----:B------:R-:W1:Y:S07]  /*7cd0*/  LDSM.16.MT88.4 R24, [R11+0x16c00] ;  /* 0x016c00000b18783b */ /* 0x000e6e0000004200 */
[----:B------:R-:W-:Y:S01]  /*7ce0*/  HMMA.16816.F32 R44, R20, R30, R44 ;  /* 0x0000001e142c723c */ /* 0x000fe2000000182c */
[----:B------:R-:W2:Y:S04]  /*7cf0*/  LDSM.16.MT88.4 R20, [R252+0x16c00] ;  /* 0x016c0000fc14783b */ /* 0x000ea80000004200 */
        /* <DEDUP_REMOVED lines=8> */
[----:B--2---:R-:W-:Y:S01]  /*7d80*/  HMMA.16816.F32 R44, R20, R38, R44 ;  /* 0x00000026142c723c */ /* 0x004fe2000000182c */
[----:B------:R-:W1:Y:S04]  /*7d90*/  LDSM.16.MT88.4 R20, [R11+0x17400] ;  /* 0x017400000b14783b */ /* 0x000e680000004200 */
[----:B------:R-:W-:Y:S11]  /*7da0*/  LDSM.16.M88.4 R36, [R3+0x380] ;  /* 0x000380000324783b */ /* 0x000ff60000000200 */
[-C--:B0-----:R-:W-:Y:S01]  /*7db0*/  HMMA.16816.F32 R16, R28, R32.reuse, R16 ;  /* 0x000000201c10723c */ /* 0x081fe20000001810 */
[----:B------:R-:W0:Y:S07]  /*7dc0*/  LDSM.16.MT88.4 R28, [R11+0x17800] ;  /* 0x017800000b1c783b */ /* 0x000e2e0000004200 */
[----:B---3--:R-:W-:Y:S01]  /*7dd0*/  HMMA.16816.F32 R40, R40, R32, R44 ;  /* 0x000000202828723c */ /* 0x008fe2000000182c */
[----:B------:R-:W2:Y:S11]  /*7de0*/  LDSM.16.MT88.4 R44, [R252+0x17800] ;  /* 0x01780000fc2c783b */ /* 0x000eb60000004200 */
[----:B------:R-:W-:Y:S04]  /*7df0*/  @!UPT UIADD3 URZ, URZ, URZ, URZ ;  /* 0x0000003f3f3ff290 */ /* 0x000fe8000fffe03f */
[-C--:B-1----:R-:W-:Y:S01]  /*7e00*/  HMMA.16816.F32 R16, R20, R34.reuse, R16 ;  /* 0x000000221410723c */ /* 0x082fe20000001810 */
[----:B------:R-:W1:Y:S07]  /*7e10*/  LDSM.16.MT88.4 R20, [R11+0x17c00] ;  /* 0x017c00000b14783b */ /* 0x000e6e0000004200 */
[----:B------:R-:W-:Y:S01]  /*7e20*/  HMMA.16816.F32 R40, R24, R34, R40 ;  /* 0x000000221828723c */ /* 0x000fe20000001828 */
[----:B------:R-:W3:Y:S01]  /*7e30*/  LDSM.16.MT88.4 R24, [R252+0x17c00] ;  /* 0x017c0000fc18783b */ /* 0x000ee20000004200 */
[----:B------:R-:W-:-:S02]  /*7e40*/  LOP3.LUT R114, R222, 0xff, RZ, 0xc0, !PT ;  /* 0x000000ffde727812 */ /* 0x000fc400078ec0ff */
[----:B------:R-:W-:Y:S01]  /*7e50*/  LOP3.LUT R32, R222, 0x1c, RZ, 0xc0, !PT ;  /* 0x0000001cde207812 */ /* 0x000fe200078ec0ff */
[----:B------:R-:W4:Y:S01]  /*7e60*/  LDL.64 R34, [R1+0x388] ;  /* 0x0003880001227983 */ /* 0x000f220000100a00 */
[----:B------:R-:W-:-:S03]  /*7e70*/  IMAD.WIDE R118, R12, 0x2, R118 ;  /* 0x000000020c767825 */ /* 0x000fc600078e0276 */
[----:B------:R-:W4:Y:S07]  /*7e80*/  LDL.64 R222, [R1+0x148] ;  /* 0x0001480001de7983 */ /* 0x000f2e0000100a00 */
[-C--:B0-----:R-:W-:Y:S01]  /*7e90*/  HMMA.16816.F32 R16, R28, R36.reuse, R16 ;  /* 0x000000241c10723c */ /* 0x081fe20000001810 */
[----:B------:R-:W4:Y:S04]  /*7ea0*/  LDL.64 R28, [R1+0x3b0] ;  /* 0x0003b000011c7983 */ /* 0x000f280000100a00 */
[----:B------:R-:W4:Y:S03]  /*7eb0*/  LDL.64 R30, [R1+0x368] ;  /* 0x00036800011e7983 */ /* 0x000f260000100a00 */
[----:B--2---:R-:W-:Y:S01]  /*7ec0*/  HMMA.16816.F32 R40, R44, R36, R40 ;  /* 0x000000242c28723c */ /* 0x004fe20000001828 */
[----:B------:R-:W2:Y:S04]  /*7ed0*/  LDL.64 R36, [R1+0x3a0] ;  /* 0x0003a00001247983 */ /* 0x000ea80000100a00 */
[----:B------:R-:W2:Y:S04]  /*7ee0*/  LDL.64 R46, [R1+0x358] ;  /* 0x00035800012e7983 */ /* 0x000ea80000100a00 */
[----:B------:R-:W2:Y:S07]  /*7ef0*/  LDL.64 R44, [R1+0x338] ;  /* 0x00033800012c7983 */ /* 0x000eae0000100a00 */
[-C--:B-1----:R-:W-:Y:S08]  /*7f00*/  HMMA.16816.F32 R20, R20, R38.reuse, R16 ;  /* 0x000000261414723c */ /* 0x082ff00000001810 */
[----:B---3--:R-:W-:Y:S01]  /*7f10*/  HMMA.16816.F32 R16, R24, R38, R40 ;  /* 0x000000261810723c */ /* 0x008fe20000001828 */
[----:B------:R-:W3:Y:S04]  /*7f20*/  LDL.64 R40, [R1+0x370] ;  /* 0x0003700001287983 */ /* 0x000ee80000100a00 */
[----:B------:R-:W2:Y:S04]  /*7f30*/  LDL.64 R42, [R1+0x390] ;  /* 0x00039000012a7983 */ /* 0x000ea80000100a00 */
[----:B------:R-:W2:Y:S07]  /*7f40*/  LDL.64 R38, [R1+0x360] ;  /* 0x0003600001267983 */ /* 0x000eae0000100a00 */
[----:B------:R-:W-:-:S02]  /*7f50*/  FMUL R25, R20, c[0x0][0x188] ;  /* 0x0000620014197a20 */ /* 0x000fc40000400000 */
[----:B------:R-:W-:Y:S02]  /*7f60*/  FMUL R26, R21, c[0x0][0x188] ;  /* 0x00006200151a7a20 */ /* 0x000fe40000400000 */
[----:B------:R-:W-:Y:S02]  /*7f70*/  FMUL R15, R22, c[0x0][0x188] ;  /* 0x00006200160f7a20 */ /* 0x000fe40000400000 */
[----:B------:R-:W-:Y:S02]  /*7f80*/  FMUL R24, R23, c[0x0][0x188] ;  /* 0x0000620017187a20 */ /* 0x000fe40000400000 */
[----:B------:R-:W-:Y:S02]  /*7f90*/  FMUL R6, R16, c[0x0][0x188] ;  /* 0x0000620010067a20 */ /* 0x000fe40000400000 */
[----:B------:R-:W-:Y:S02]  /*7fa0*/  FMUL R4, R17, c[0x0][0x188] ;  /* 0x0000620011047a20 */ /* 0x000fe40000400000 */
[----:B------:R-:W-:-:S02]  /*7fb0*/  FMUL R5, R18, c[0x0][0x188] ;  /* 0x0000620012057a20 */ /* 0x000fc40000400000 */
[----:B------:R-:W-:Y:S01]  /*7fc0*/  FMUL R3, R19, c[0x0][0x188] ;  /* 0x0000620013037a20 */ /* 0x000fe20000400000 */
[----:B------:R-:W-:Y:S02]  /*7fd0*/  FMNMX R4, R6, R4, !PT ;  /* 0x0000000406047209 */ /* 0x000fe40007800000 */
[----:B------:R-:W-:Y:S02]  /*7fe0*/  FMNMX R25, R25, R26, !PT ;  /* 0x0000001a19197209 */ /* 0x000fe40007800000 */
[----:B------:R-:W-:Y:S02]  /*7ff0*/  FMNMX R15, R15, R24, !PT ;  /* 0x000000180f0f7209 */ /* 0x000fe40007800000 */
[----:B------:R-:W-:Y:S01]  /*8000*/  FMNMX R6, R5, R3, !PT ;  /* 0x0000000305067209 */ /* 0x000fe20007800000 */
[----:B------:R-:W0:Y:S04]  /*8010*/  SHFL.BFLY PT, R26, R25, 0x2, 0x1f ;  /* 0x0c401f00191a7f89 */ /* 0x000e2800000e0000 */
[----:B------:R-:W1:Y:S04]  /*8020*/  SHFL.BFLY PT, R24, R15, 0x2, 0x1f ;  /* 0x0c401f000f187f89 */ /* 0x000e6800000e0000 */
[----:B------:R-:W5:Y:S04]  /*8030*/  SHFL.BFLY PT, R3, R4, 0x2, 0x1f ;  /* 0x0c401f0004037f89 */ /* 0x000f6800000e0000 */
[----:B------:R-:W5:Y:S01]  /*8040*/  SHFL.BFLY PT, R5, R6, 0x2, 0x1f ;  /* 0x0c401f0006057f89 */ /* 0x000f6200000e0000 */
[----:B0-----:R-:W-:-:S02]  /*8050*/  FMNMX R26, R25, R26, !PT ;  /* 0x0000001a191a7209 */ /* 0x001fc40007800000 */
[----:B-1----:R-:W-:Y:S02]  /*8060*/  FMNMX R24, R15, R24, !PT ;  /* 0x000000180f187209 */ /* 0x002fe40007800000 */
[----:B-----5:R-:W-:Y:S02]  /*8070*/  FMNMX R3, R4, R3, !PT ;  /* 0x0000000304037209 */ /* 0x020fe40007800000 */
[----:B------:R-:W-:Y:S01]  /*8080*/  FMNMX R6, R6, R5, !PT ;  /* 0x0000000506067209 */ /* 0x000fe20007800000 */
[----:B------:R-:W0:Y:S04]  /*8090*/  SHFL.BFLY PT, R25, R26, 0x1, 0x1f ;  /* 0x0c201f001a197f89 */ /* 0x000e2800000e0000 */
[----:B------:R-:W1:Y:S04]  /*80a0*/  SHFL.BFLY PT, R15, R24, 0x1, 0x1f ;  /* 0x0c201f00180f7f89 */ /* 0x000e6800000e0000 */
[----:B------:R-:W5:Y:S04]  /*80b0*/  SHFL.BFLY PT, R5, R3, 0x1, 0x1f ;  /* 0x0c201f0003057f89 */ /* 0x000f6800000e0000 */
[----:B------:R-:W5:Y:S01]  /*80c0*/  SHFL.BFLY PT, R4, R6, 0x1, 0x1f ;  /* 0x0c201f0006047f89 */ /* 0x000f6200000e0000 */
[----:B0-----:R-:W-:-:S03]  /*80d0*/  FMNMX R25, R26, R25, !PT ;  /* 0x000000191a197209 */ /* 0x001fc60007800000 */
[----:B------:R-:W-:Y:S01]  /*80e0*/  BAR.SYNC.DEFER_BLOCKING 0x0 ;  /* 0x0000000000007b1d */ /* 0x000fe20000010000 */
[----:B-1----:R-:W-:-:S05]  /*80f0*/  FMNMX R15, R24, R15, !PT ;  /* 0x0000000f180f7209 */ /* 0x002fca0007800000 */
[----:B------:R-:W2:Y:S01]  /*8100*/  LDL.64 R26, [R1+0x398] ;  /* 0x00039800011a7983 */ /* 0x000ea20000100a00 */
[----:B-----5:R-:W-:Y:S02]  /*8110*/  FMNMX R5, R3, R5, !PT ;  /* 0x0000000503057209 */ /* 0x020fe40007800000 */
[----:B------:R-:W-:Y:S01]  /*8120*/  FMNMX R4, R6, R4, !PT ;  /* 0x0000000406047209 */ /* 0x000fe20007800000 */
[----:B------:R0:W-:Y:S04]  /*8130*/  @!P1 STS [R7], R25 ;  /* 0x0000001907009388 */ /* 0x0001e80000000800 */
[----:B------:R-:W-:Y:S04]  /*8140*/  @!P1 STS [R7+0x100], R15 ;  /* 0x0001000f07009388 */ /* 0x000fe80000000800 */
[----:B------:R-:W-:Y:S04]  /*8150*/  @!P1 STS [R7+0x200], R5 ;  /* 0x0002000507009388 */ /* 0x000fe80000000800 */
[----:B------:R-:W-:Y:S04]  /*8160*/  @!P1 STS [R7+0x300], R4 ;  /* 0x0003000407009388 */ /* 0x000fe80000000800 */
[----:B------:R-:W-:Y:S06]  /*8170*/  BAR.SYNC.DEFER_BLOCKING 0x0 ;  /* 0x0000000000007b1d */ /* 0x000fec0000010000 */
[----:B0-----:R-:W5:Y:S04]  /*8180*/  LDL.64 R24, [R1+0x3a8] ;  /* 0x0003a80001187983 */ /* 0x001f680000100a00 */
[----:B------:R-:W0:Y:S04]  /*8190*/  LDS R3, [R114.X4] ;  /* 0x0000000072037984 */ /* 0x000e280000004800 */
[----:B0-----:R-:W0:Y:S02]  /*81a0*/  SHFL.BFLY PT, R4, R3, 0x4, 0x1f ;  /* 0x0c801f0003047f89 */ /* 0x001e2400000e0000 */
[----:B0-----:R-:W-:-:S05]  /*81b0*/  FMNMX R4, R3, R4, !PT ;  /* 0x0000000403047209 */ /* 0x001fca0007800000 */
[----:B------:R-:W0:Y:S02]  /*81c0*/  SHFL.BFLY PT, R3, R4, 0x2, 0x1f ;  /* 0x0c401f0004037f89 */ /* 0x000e2400000e0000 */
[----:B0-----:R-:W-:-:S05]  /*81d0*/  FMNMX R3, R4, R3, !PT ;  /* 0x0000000304037209 */ /* 0x001fca0007800000 */
[----:B------:R-:W0:Y:S02]  /*81e0*/  SHFL.BFLY PT, R4, R3, 0x1, 0x1f ;  /* 0x0c201f0003047f89 */ /* 0x000e2400000e0000 */
[----:B0-----:R-:W-:-:S05]  /*81f0*/  FMNMX R4, R3, R4, !PT ;  /* 0x0000000403047209 */ /* 0x001fca0007800000 */
[----:B------:R-:W-:Y:S04]  /*8200*/  @!P0 STS [R114.X4], R4 ;  /* 0x0000000472008388 */ /* 0x000fe80000004800 */
[----:B------:R-:W-:Y:S06]  /*8210*/  BAR.SYNC.DEFER_BLOCKING 0x0 ;  /* 0x0000000000007b1d */ /* 0x000fec0000010000 */
[----:B------:R-:W0:Y:S04]  /*8220*/  LDS R5, [R32.X8+0x200] ;  /* 0x0002000020057984 */ /* 0x000e280000008800 */
[----:B------:R-:W1:Y:S04]  /*8230*/  LDS R3, [R32.X8] ;  /* 0x0000000020037984 */ /* 0x000e680000008800 */
[----:B------:R-:W3:Y:S04]  /*8240*/  LDS R4, [R32.X8+0x100] ;  /* 0x0001000020047984 */ /* 0x000ee80000008800 */
[----:B------:R4:W3:Y:S04]  /*8250*/  LDS R6, [R32.X8+0x300] ;  /* 0x0003000020067984 */ /* 0x0008e80000008800 */
[----:B----4-:R-:W4:Y:S01]  /*8260*/  LDL.64 R32, [R1+0x380] ;  /* 0x0003800001207983 */ /* 0x010f220000100a00 */
[----:B0-----:R-:W-:-:S02]  /*8270*/  FMNMX R5, R5, R177, !PT ;  /* 0x000000b105057209 */ /* 0x001fc40007800000 */
[----:B-1----:R-:W-:Y:S02]  /*8280*/  FMNMX R3, R3, R181, !PT ;  /* 0x000000b503037209 */ /* 0x002fe40007800000 */
[----:B---3--:R-:W-:Y:S02]  /*8290*/  FMNMX R4, R4, R179, !PT ;  /* 0x000000b304047209 */ /* 0x008fe40007800000 */
[----:B------:R-:W-:Y:S01]  /*82a0*/  FMNMX R6, R6, R175, !PT ;  /* 0x000000af06067209 */ /* 0x000fe20007800000 */
[--C-:B------:R-:W-:Y:S02]  /*82b0*/  FFMA R16, R16, c[0x0][0x188], -R5.reuse ;  /* 0x0000620010107a23 */ /* 0x100fe40000000805 */
[----:B------:R-:W-:Y:S02]  /*82c0*/  FFMA R17, R17, c[0x0][0x188], -R5 ;  /* 0x0000620011117a23 */ /* 0x000fe40000000805 */
[--C-:B------:R-:W-:Y:S02]  /*82d0*/  FFMA R20, R20, c[0x0][0x188], -R3.reuse ;  /* 0x0000620014147a23 */ /* 0x100fe40000000803 */
[----:B------:R-:W-:-:S02]  /*82e0*/  FFMA R21, R21, c[0x0][0x188], -R3 ;  /* 0x0000620015157a23 */ /* 0x000fc40000000803 */
[--C-:B------:R-:W-:Y:S02]  /*82f0*/  FFMA R22, R22, c[0x0][0x188], -R4.reuse ;  /* 0x0000620016167a23 */ /* 0x100fe40000000804 */
[----:B------:R-:W-:Y:S02]  /*8300*/  FFMA R23, R23, c[0x0][0x188], -R4 ;  /* 0x0000620017177a23 */ /* 0x000fe40000000804 */
[--C-:B------:R-:W-:Y:S02]  /*8310*/  FFMA R18, R18, c[0x0][0x188], -R6.reuse ;  /* 0x0000620012127a23 */ /* 0x100fe40000000806 */
[----:B------:R-:W-:Y:S02]  /*8320*/  FFMA R19, R19, c[0x0][0x188], -R6 ;  /* 0x0000620013137a23 */ /* 0x000fe40000000806 */
[----:B------:R-:W-:Y:S02]  /*8330*/  FMUL R16, R16, 1.4426950216293334961 ;  /* 0x3fb8aa3b10107820 */ /* 0x000fe40000400000 */
[----:B------:R-:W-:-:S02]  /*8340*/  FMUL R17, R17, 1.4426950216293334961 ;  /* 0x3fb8aa3b11117820 */ /* 0x000fc40000400000 */
[----:B------:R-:W-:Y:S02]  /*8350*/  FMUL R20, R20, 1.4426950216293334961 ;  /* 0x3fb8aa3b14147820 */ /* 0x000fe40000400000 */
[----:B------:R-:W-:Y:S02]  /*8360*/  FMUL R21, R21, 1.4426950216293334961 ;  /* 0x3fb8aa3b15157820 */ /* 0x000fe40000400000 */
[----:B------:R-:W-:Y:S02]  /*8370*/  FMUL R22, R22, 1.4426950216293334961 ;  /* 0x3fb8aa3b16167820 */ /* 0x000fe40000400000 */
[----:B------:R-:W-:Y:S02]  /*8380*/  FMUL R23, R23, 1.4426950216293334961 ;  /* 0x3fb8aa3b17177820 */ /* 0x000fe40000400000 */
[----:B------:R-:W-:Y:S02]  /*8390*/  FMUL R18, R18, 1.4426950216293334961 ;  /* 0x3fb8aa3b12127820 */ /* 0x000fe40000400000 */
[----:B------:R-:W-:Y:S01]  /*83a0*/  FMUL R19, R19, 1.4426950216293334961 ;  /* 0x3fb8aa3b13137820 */ /* 0x000fe20000400000 */
[----:B------:R-:W-:Y:S08]  /*83b0*/  MUFU.EX2 R189, R16 ;  /* 0x0000001000bd7308 */ /* 0x000ff00000000800 */
[----:B------:R-:W0:Y:S08]  /*83c0*/  MUFU.EX2 R187, R17 ;  /* 0x0000001100bb7308 */ /* 0x000e300000000800 */
[----:B------:R-:W-:Y:S08]  /*83d0*/  MUFU.EX2 R197, R20 ;  /* 0x0000001400c57308 */ /* 0x000ff00000000800 */
[----:B------:R-:W1:Y:S08]  /*83e0*/  MUFU.EX2 R195, R21 ;  /* 0x0000001500c37308 */ /* 0x000e700000000800 */
[----:B------:R-:W-:Y:S08]  /*83f0*/  MUFU.EX2 R193, R22 ;  /* 0x0000001600c17308 */ /* 0x000ff00000000800 */
[----:B------:R-:W3:Y:S08]  /*8400*/  MUFU.EX2 R191, R23 ;  /* 0x0000001700bf7308 */ /* 0x000ef00000000800 */
[----:B------:R0:W-:Y:S08]  /*8410*/  MUFU.EX2 R185, R18 ;  /* 0x0000001200b97308 */ /* 0x0001f00000000800 */
[----:B------:R3:W2:Y:S01]  /*8420*/  MUFU.EX2 R183, R19 ;  /* 0x0000001300b77308 */ /* 0x0006a20000000800 */
[----:B0-----:R-:W-:-:S02]  /*8430*/  FADD R18, R189, R187 ;  /* 0x000000bbbd127221 */ /* 0x001fc40000000000 */
[----:B-1----:R-:W-:Y:S02]  /*8440*/  FADD R21, R197, R195 ;  /* 0x000000c3c5157221 */ /* 0x002fe40000000000 */
[----:B---3--:R-:W-:Y:S01]  /*8450*/  FADD R19, R193, R191 ;  /* 0x000000bfc1137221 */ /* 0x008fe20000000000 */
[----:B------:R-:W0:Y:S01]  /*8460*/  SHFL.BFLY PT, R15, R18, 0x2, 0x1f ;  /* 0x0c401f00120f7f89 */ /* 0x000e2200000e0000 */
[----:B--2---:R-:W-:-:S03]  /*8470*/  FADD R17, R185, R183 ;  /* 0x000000b7b9117221 */ /* 0x004fc60000000000 */
[----:B------:R-:W1:Y:S04]  /*8480*/  SHFL.BFLY PT, R22, R21, 0x2, 0x1f ;  /* 0x0c401f0015167f89 */ /* 0x000e6800000e0000 */
[----:B------:R-:W2:Y:S04]  /*8490*/  SHFL.BFLY PT, R20, R19, 0x2, 0x1f ;  /* 0x0c401f0013147f89 */ /* 0x000ea800000e0000 */
[----:B------:R-:W3:Y:S01]  /*84a0*/  SHFL.BFLY PT, R16, R17, 0x2, 0x1f ;  /* 0x0c401f0011107f89 */ /* 0x000ee200000e0000 */
[----:B0-----:R-:W-:Y:S02]  /*84b0*/  FADD R15, R18, R15 ;  /* 0x0000000f120f7221 */ /* 0x001fe40000000000 */
[----:B-1----:R-:W-:-:S02]  /*84c0*/  FADD R22, R21, R22 ;  /* 0x0000001615167221 */ /* 0x002fc40000000000 */
[----:B--2---:R-:W-:Y:S02]  /*84d0*/  FADD R20, R19, R20 ;  /* 0x0000001413147221 */ /* 0x004fe40000000000 */
[----:B---3--:R-:W-:Y:S01]  /*84e0*/  FADD R18, R17, R16 ;  /* 0x0000001011127221 */ /* 0x008fe20000000000 */
[----:B------:R-:W0:Y:S04]  /*84f0*/  SHFL.BFLY PT, R21, R22, 0x1, 0x1f ;  /* 0x0c201f0016157f89 */ /* 0x000e2800000e0000 */
[----:B------:R-:W1:Y:S04]  /*8500*/  SHFL.BFLY PT, R19, R20, 0x1, 0x1f ;  /* 0x0c201f0014137f89 */ /* 0x000e6800000e0000 */
[----:B------:R-:W2:Y:S04]  /*8510*/  SHFL.BFLY PT, R17, R15, 0x1, 0x1f ;  /* 0x0c201f000f117f89 */ /* 0x000ea800000e0000 */
[----:B------:R-:W3:Y:S01]  /*8520*/  SHFL.BFLY PT, R16, R18, 0x1, 0x1f ;  /* 0x0c201f0012107f89 */ /* 0x000ee200000e0000 */
[----:B0-----:R-:W-:-:S03]  /*8530*/  FADD R21, R22, R21 ;  /* 0x0000001516157221 */ /* 0x001fc60000000000 */
[----:B------:R-:W-:Y:S01]  /*8540*/  BAR.SYNC.DEFER_BLOCKING 0x0 ;  /* 0x0000000000007b1d */ /* 0x000fe20000010000 */
[----:B-1----:R-:W-:Y:S02]  /*8550*/  FADD R19, R20, R19 ;  /* 0x0000001314137221 */ /* 0x002fe40000000000 */
[----:B--2---:R-:W-:Y:S02]  /*8560*/  FADD R17, R15, R17 ;  /* 0x000000110f117221 */ /* 0x004fe40000000000 */
[----:B---3--:R-:W-:Y:S01]  /*8570*/  FADD R16, R18, R16 ;  /* 0x0000001012107221 */ /* 0x008fe20000000000 */
[----:B------:R-:W-:Y:S04]  /*8580*/  @!P1 STS [R7], R21 ;  /* 0x0000001507009388 */ /* 0x000fe80000000800 */
[----:B------:R-:W-:Y:S04]  /*8590*/  @!P1 STS [R7+0x100], R19 ;  /* 0x0001001307009388 */ /* 0x000fe80000000800 */
[----:B------:R-:W-:Y:S04]  /*85a0*/  @!P1 STS [R7+0x200], R17 ;  /* 0x0002001107009388 */ /* 0x000fe80000000800 */
[----:B------:R-:W-:Y:S04]  /*85b0*/  @!P1 STS [R7+0x300], R16 ;  /* 0x0003001007009388 */ /* 0x000fe80000000800 */
[----:B------:R-:W-:Y:S06]  /*85c0*/  BAR.SYNC.DEFER_BLOCKING 0x0 ;  /* 0x0000000000007b1d */ /* 0x000fec0000010000 */
[----:B------:R-:W0:Y:S04]  /*85d0*/  LDS R15, [R114.X4] ;  /* 0x00000000720f7984 */ /* 0x000e280000004800 */
[----:B0-----:R-:W0:Y:S02]  /*85e0*/  SHFL.BFLY PT, R16, R15, 0x4, 0x1f ;  /* 0x0c801f000f107f89 */ /* 0x001e2400000e0000 */
[----:B0-----:R-:W-:-:S05]  /*85f0*/  FADD R16, R15, R16 ;  /* 0x000000100f107221 */ /* 0x001fca0000000000 */
[----:B------:R-:W0:Y:S02]  /*8600*/  SHFL.BFLY PT, R15, R16, 0x2, 0x1f ;  /* 0x0c401f00100f7f89 */ /* 0x000e2400000e0000 */
[----:B0-----:R-:W-:-:S05]  /*8610*/  FADD R15, R16, R15 ;  /* 0x0000000f100f7221 */ /* 0x001fca0000000000 */
[----:B------:R-:W0:Y:S02]  /*8620*/  SHFL.BFLY PT, R16, R15, 0x1, 0x1f ;  /* 0x0c201f000f107f89 */ /* 0x000e2400000e0000 */
[----:B0-----:R-:W-:-:S05]  /*8630*/  FADD R15, R15, R16 ;  /* 0x000000100f0f7221 */ /* 0x001fca0000000000 */
[----:B------:R0:W-:Y:S01]  /*8640*/  @!P0 STS [R114.X4], R15 ;  /* 0x0000000f72008388 */ /* 0x0001e20000004800 */
[----:B------:R-:W-:-:S03]  /*8650*/  IMAD.WIDE R16, R12, 0x2, R28 ;  /* 0x000000020c107825 */ /* 0x000fc600078e021c */
[----:B------:R-:W-:Y:S01]  /*8660*/  BAR.SYNC.DEFER_BLOCKING 0x0 ;  /* 0x0000000000007b1d */ /* 0x000fe20000010000 */
[----:B------:R-:W-:-:S04]  /*8670*/  IMAD.WIDE R22, R12, 0x2, R36 ;  /* 0x000000020c167825 */ /* 0x000fc800078e0224 */
[C---:B------:R-:W-:Y:S01]  /*8680*/  IMAD.WIDE R20, R12.reuse, 0x2, R26 ;  /* 0x000000020c147825 */ /* 0x040fe200078e021a */
[----:B------:R-:W2:Y:S04]  /*8690*/  LDL.64 R28, [R1+0x350] ;  /* 0x00035000011c7983 */ /* 0x000ea80000100a00 */
[----:B------:R-:W3:Y:S04]  /*86a0*/  LDL.64 R36, [R1+0x348] ;  /* 0x0003480001247983 */ /* 0x000ee80000100a00 */
[----:B------:R-:W3:Y:S01]  /*86b0*/  LDL.64 R26, [R1+0x340] ;  /* 0x00034000011a7983 */ /* 0x000ee20000100a00 */
[----:B------:R-:W-:-:S03]  /*86c0*/  IMAD.WIDE R18, R12, 0x2, R42 ;  /* 0x000000020c127825 */ /* 0x000fc600078e022a */
[----:B------:R-:W3:Y:S01]  /*86d0*/  LDL.64 R42, [R1+0x328] ;  /* 0x00032800012a7983 */ /* 0x000ee20000100a00 */
[----:B-----5:R-:W-:-:S03]  /*86e0*/  IMAD.WIDE R24, R12, 0x2, R24 ;  /* 0x000000020c187825 */ /* 0x020fc600078e0218 */
[----:B0-----:R-:W5:Y:S04]  /*86f0*/  LDL.64 R114, [R1+0x2c8] ;  /* 0x0002c80001727983 */ /* 0x001f680000100a00 */
[----:B------:R0:W5:Y:S04]  /*8700*/  LDG.E.U16 R169, [R22.64] ;  /* 0x0000000416a97981 */ /* 0x000168000c1e1500 */
[----:B------:R1:W5:Y:S04]  /*8710*/  LDG.E.U16 R173, [R16.64] ;  /* 0x0000000410ad7981 */ /* 0x000368000c1e1500 */
[----:B------:R4:W5:Y:S01]  /*8720*/  LDG.E.U16 R165, [R18.64] ;  /* 0x0000000412a57981 */ /* 0x000962000c1e1500 */
[----:B0-----:R-:W-:-:S03]  /*8730*/  IMAD.WIDE R22, R12, 0x2, R40 ;  /* 0x000000020c167825 */ /* 0x001fc600078e0228 */
[----:B------:R-:W5:Y:S01]  /*8740*/  LDL.64 R40, [R1+0x318] ;  /* 0x0003180001287983 */ /* 0x000f620000100a00 */
[----:B-1----:R-:W-:-:S03]  /*8750*/  IMAD.WIDE R16, R12, 0x2, R34 ;  /* 0x000000020c107825 */ /* 0x002fc600078e0222 */
[----:B------:R0:W5:Y:S01]  /*8760*/  LDG.E.U16 R171, [R24.64] ;  /* 0x0000000418ab7981 */ /* 0x000162000c1e1500 */
[----:B----4-:R-:W-:-:S03]  /*8770*/  IMAD.WIDE R18, R12, 0x2, R30 ;  /* 0x000000020c127825 */ /* 0x010fc600078e021e */
[----:B------:R-:W4:Y:S04]  /*8780*/  LDL.64 R30, [R1+0x310] ;  /* 0x00031000011e7983 */ /* 0x000f280000100a00 */
[----:B------:R1:W4:Y:S01]  /*8790*/  LDG.E.U16 R153, [R16.64] ;  /* 0x0000000410997981 */ /* 0x000322000c1e1500 */
[----:B0-----:R-:W-:-:S03]  /*87a0*/  IMAD.WIDE R24, R12, 0x2, R32 ;  /* 0x000000020c187825 */ /* 0x001fc600078e0220 */
[----:B------:R0:W4:Y:S04]  /*87b0*/  LDG.E.U16 R167, [R20.64] ;  /* 0x0000000414a77981 */ /* 0x000128000c1e1500 */
[----:B------:R-:W4:Y:S01]  /*87c0*/  LDL.64 R32, [R1+0x320] ;  /* 0x0003200001207983 */ /* 0x000f220000100a00 */
[----:B-1----:R-:W-:-:S03]  /*87d0*/  IMAD.WIDE R16, R12, 0x2, R112 ;  /* 0x000000020c107825 */ /* 0x002fc600078e0270 */
[----:B------:R-:W4:Y:S01]  /*87e0*/  LDL.64 R112, [R1+0x308] ;  /* 0x0003080001707983 */ /* 0x000f220000100a00 */
[----:B0-----:R-:W-:-:S03]  /*87f0*/  IMAD.WIDE R20, R12, 0x2, R38 ;  /* 0x000000020c147825 */ /* 0x001fc600078e0226 */
[----:B------:R0:W4:Y:S04]  /*8800*/  LDG.E.U16 R18, [R18.64] ;  /* 0x0000000412127981 */ /* 0x000128000c1e1500 */
[----:B------:R1:W4:Y:S04]  /*8810*/  LDG.E.U16 R16, [R16.64] ;  /* 0x0000000410107981 */ /* 0x000328000c1e1500 */
[----:B------:R-:W4:Y:S04]  /*8820*/  LDL.64 R38, [R1+0x300] ;  /* 0x0003000001267983 */ /* 0x000f280000100a00 */
[----:B0-----:R0:W4:Y:S04]  /*8830*/  LDG.E.U16 R19, [R20.64] ;  /* 0x0000000414137981 */ /* 0x001128000c1e1500 */
[----:B-1----:R3:W4:Y:S04]  /*8840*/  LDG.E.U16 R17, [R22.64] ;  /* 0x0000000416117981 */ /* 0x002728000c1e1500 */
[----:B------:R-:W4:Y:S01]  /*8850*/  LDL.64 R34, [R1+0x330] ;  /* 0x0003300001227983 */ /* 0x000f220000100a00 */
[----:B0-----:R-:W-:-:S03]  /*8860*/  IMAD.WIDE R20, R12, 0x2, R46 ;  /* 0x000000020c147825 */ /* 0x001fc600078e022e */
[----:B------:R-:W4:Y:S04]  /*8870*/  LDL.64 R46, [R1+0x2f8] ;  /* 0x0002f800012e7983 */ /* 0x000f280000100a00 */
[----:B------:R0:W4:Y:S04]  /*8880*/  LDG.E.U16 R20, [R20.64] ;  /* 0x0000000414147981 */ /* 0x000128000c1e1500 */
[----:B------:R1:W4:Y:S01]  /*8890*/  LDG.E.U16 R15, [R24.64] ;  /* 0x00000004180f7981 */ /* 0x000322000c1e1500 */
[----:B--2---:R-:W-:-:S04]  /*88a0*/  IMAD.WIDE R28, R12, 0x2, R28 ;  /* 0x000000020c1c7825 */ /* 0x004fc800078e021c */
[C---:B---3--:R-:W-:Y:S01]  /*88b0*/  IMAD.WIDE R22, R12.reuse, 0x2, R36 ;  /* 0x000000020c167825 */ /* 0x048fe200078e0224 */
[----:B0-----:R5:W2:Y:S03]  /*88c0*/  LDG.E.U16 R21, [R28.64] ;  /* 0x000000041c157981 */ /* 0x001aa6000c1e1500 */
[C---:B------:R-:W-:Y:S01]  /*88d0*/  IMAD.WIDE R26, R12.reuse, 0x2, R26 ;  /* 0x000000020c1a7825 */ /* 0x040fe200078e021a */
[----:B------:R-:W3:Y:S04]  /*88e0*/  LDL.64 R36, [R1+0x2f0] ;  /* 0x0002f00001247983 */ /* 0x000ee80000100a00 */
[----:B------:R0:W2:Y:S04]  /*88f0*/  LDG.E.U16 R22, [R22.64] ;  /* 0x0000000416167981 */ /* 0x0000a8000c1e1500 */
[----:B0-----:R0:W2:Y:S01]  /*8900*/  LDG.E.U16 R23, [R26.64] ;  /* 0x000000041a177981 */ /* 0x0010a2000c1e1500 */
[----:B-----5:R-:W-:-:S03]  /*8910*/  IMAD.WIDE R28, R12, 0x2, R40 ;  /* 0x000000020c1c7825 */ /* 0x020fc600078e0228 */
[----:B------:R-:W5:Y:S01]  /*8920*/  LDL.64 R40, [R1+0x2c0] ;  /* 0x0002c00001287983 */ /* 0x000f620000100a00 */
[----:B0-----:R-:W-:-:S03]  /*8930*/  IMAD.WIDE R26, R12, 0x2, R42 ;  /* 0x000000020c1a7825 */ /* 0x001fc600078e022a */
[----:B------:R-:W2:Y:S01]  /*8940*/  LDL.64 R42, [R1+0x2d0] ;  /* 0x0002d000012a7983 */ /* 0x000ea20000100a00 */
[----:B----4-:R-:W-:-:S03]  /*8950*/  IMAD.WIDE R30, R12, 0x2, R30 ;  /* 0x000000020c1e7825 */ /* 0x010fc600078e021e */
[----:B------:R0:W4:Y:S01]  /*8960*/  LDG.E.U16 R28, [R28.64] ;  /* 0x000000041c1c7981 */ /* 0x000122000c1e1500 */
[----:B-1----:R-:W-:-:S03]  /*8970*/  IMAD.WIDE R24, R12, 0x2, R44 ;  /* 0x000000020c187825 */ /* 0x002fc600078e022c */
[----:B------:R1:W4:Y:S04]  /*8980*/  LDG.E.U16 R26, [R26.64] ;  /* 0x000000041a1a7981 */ /* 0x000328000c1e1500 */
[----:B------:R1:W4:Y:S04]  /*8990*/  LDG.E.U16 R24, [R24.64] ;  /* 0x0000000418187981 */ /* 0x000328000c1e1500 */
[----:B0-----:R0:W4:Y:S01]  /*89a0*/  LDG.E.U16 R29, [R30.64] ;  /* 0x000000041e1d7981 */ /* 0x001122000c1e1500 */
[----:B------:R-:W-:-:S03]  /*89b0*/  IMAD.WIDE R32, R12, 0x2, R32 ;  /* 0x000000020c207825 */ /* 0x000fc600078e0220 */
[----:B------:R-:W4:Y:S04]  /*89c0*/  LDL.64 R44, [R1+0x2e0] ;  /* 0x0002e000012c7983 */ /* 0x000f280000100a00 */
[----:B-1----:R1:W4:Y:S01]  /*89d0*/  LDG.E.U16 R27, [R32.64] ;  /* 0x00000004201b7981 */ /* 0x002322000c1e1500 */
[----:B0-----:R-:W-:-:S03]  /*89e0*/  IMAD.WIDE R30, R12, 0x2, R112 ;  /* 0x000000020c1e7825 */ /* 0x001fc600078e0270 */
[----:B------:R-:W4:Y:S01]  /*89f0*/  LDL.64 R112, [R1+0x2b0] ;  /* 0x0002b00001707983 */ /* 0x000f220000100a00 */
[----:B------:R-:W-:-:S03]  /*8a00*/  IMAD.WIDE R38, R12, 0x2, R38 ;  /* 0x000000020c267825 */ /* 0x000fc600078e0226 */
[----:B------:R0:W4:Y:S01]  /*8a10*/  LDG.E.U16 R30, [R30.64] ;  /* 0x000000041e1e7981 */ /* 0x000122000c1e1500 */
[----:B------:R-:W-:-:S03]  /*8a20*/  IMAD.WIDE R34, R12, 0x2, R34 ;  /* 0x000000020c227825 */ /* 0x000fc600078e0222 */
[----:B0-----:R0:W4:Y:S01]  /*8a30*/  LDG.E.U16 R31, [R38.64] ;  /* 0x00000004261f7981 */ /* 0x001122000c1e1500 */
[----:B-1----:R-:W-:-:S03]  /*8a40*/  IMAD.WIDE R32, R12, 0x2, R46 ;  /* 0x000000020c207825 */ /* 0x002fc600078e022e */
[----:B------:R1:W4:Y:S04]  /*8a50*/  LDG.E.U16 R25, [R34.64] ;  /* 0x0000000422197981 */ /* 0x000328000c1e1500 */
[----:B------:R-:W4:Y:S01]  /*8a60*/  LDL.64 R46, [R1+0x2a0] ;  /* 0x0002a000012e7983 */ /* 0x000f220000100a00 */
[----:B0-----:R-:W-:-:S03]  /*8a70*/  IMAD.WIDE R38, R12, 0x2, R114 ;  /* 0x000000020c267825 */ /* 0x001fc600078e0272 */
[----:B------:R0:W4:Y:S01]  /*8a80*/  LDG.E.U16 R32, [R32.64] ;  /* 0x0000000420207981 */ /* 0x000122000c1e1500 */
[----:B-1----:R-:W-:-:S03]  /*8a90*/  IMAD.WIDE R34, R12, 0x2, R116 ;  /* 0x000000020c227825 */ /* 0x002fc600078e0274 */
[----:B------:R-:W4:Y:S04]  /*8aa0*/  LDL.64 R116, [R1+0x280] ;  /* 0x0002800001747983 */ /* 0x000f280000100a00 */
[----:B------:R-:W4:Y:S04]  /*8ab0*/  LDL.64 R114, [R1+0x270] ;  /* 0x0002700001727983 */ /* 0x000f280000100a00 */
[----:B------:R1:W4:Y:S04]  /*8ac0*/  LDG.E.U16 R38, [R38.64] ;  /* 0x0000000426267981 */ /* 0x000328000c1e1500 */
[----:B------:R0:W4:Y:S01]  /*8ad0*/  LDG.E.U16 R34, [R34.64] ;  /* 0x0000000422227981 */ /* 0x000122000c1e1500 */
[----:B---3--:R-:W-:-:S05]  /*8ae0*/  IMAD.WIDE R36, R12, 0x2, R36 ;  /* 0x000000020c247825 */ /* 0x008fca00078e0224 */
[----:B0-----:R0:W3:Y:S02]  /*8af0*/  LDG.E.U16 R33, [R36.64] ;  /* 0x0000000424217981 */ /* 0x0010e4000c1e1500 */
[C---:B0-----:R-:W-:Y:S02]  /*8b00*/  IMAD.WIDE R36, R12.reuse, 0x2, R122 ;  /* 0x000000020c247825 */ /* 0x041fe400078e027a */
[----:B------:R-:W3:Y:S04]  /*8b10*/  LDL.64 R122, [R1+0x260] ;  /* 0x00026000017a7983 */ /* 0x000ee80000100a00 */
[----:B------:R0:W3:Y:S01]  /*8b20*/  LDG.E.U16 R36, [R36.64] ;  /* 0x0000000424247981 */ /* 0x0000e2000c1e1500 */
[----:B-----5:R-:W-:-:S04]  /*8b30*/  IMAD.WIDE R40, R12, 0x2, R40 ;  /* 0x000000020c287825 */ /* 0x020fc800078e0228 */
[C---:B--2---:R-:W-:Y:S01]  /*8b40*/  IMAD.WIDE R42, R12.reuse, 0x2, R42 ;  /* 0x000000020c2a7825 */ /* 0x044fe200078e022a */
[----:B-1----:R1:W2:Y:S04]  /*8b50*/  LDG.E.U16 R39, [R40.64] ;  /* 0x0000000428277981 */ /* 0x0022a8000c1e1500 */
[----:B0-----:R0:W5:Y:S01]  /*8b60*/  LDG.E.U16 R37, [R42.64] ;  /* 0x000000042a257981 */ /* 0x001162000c1e1500 */
[----:B-1----:R-:W-:-:S03]  /*8b70*/  IMAD.WIDE R40, R12, 0x2, R130 ;  /* 0x000000020c287825 */ /* 0x002fc600078e0282 */
[----:B------:R-:W2:Y:S01]  /*8b80*/  LDL.64 R130, [R1+0x258] ;  /* 0x0002580001827983 */ /* 0x000ea20000100a00 */
[----:B0-----:R-:W-:-:S03]  /*8b90*/  IMAD.WIDE R42, R12, 0x2, R120 ;  /* 0x000000020c2a7825 */ /* 0x001fc600078e0278 */
[----:B------:R-:W5:Y:S04]  /*8ba0*/  LDL.64 R120, [R1+0x250] ;  /* 0x0002500001787983 */ /* 0x000f680000100a00 */
[----:B------:R0:W5:Y:S04]  /*8bb0*/  LDG.E.U16 R40, [R40.64] ;  /* 0x0000000428287981 */ /* 0x000168000c1e1500 */
[----:B------:R1:W5:Y:S01]  /*8bc0*/  LDG.E.U16 R42, [R42.64] ;  /* 0x000000042a2a7981 */ /* 0x000362000c1e1500 */
[----:B----4-:R-:W-:-:S05]  /*8bd0*/  IMAD.WIDE R112, R12, 0x2, R112 ;  /* 0x000000020c707825 */ /* 0x010fca00078e0270 */
[----:B0-----:R0:W4:Y:S02]  /*8be0*/  LDG.E.U16 R41, [R112.64] ;  /* 0x0000000470297981 */ /* 0x001124000c1e1500 */
[C---:B0-----:R-:W-:Y:S02]  /*8bf0*/  IMAD.WIDE R112, R12.reuse, 0x2, R124 ;  /* 0x000000020c707825 */ /* 0x041fe400078e027c */
[----:B------:R-:W4:Y:S04]  /*8c00*/  LDL.64 R124, [R1+0x220] ;  /* 0x00022000017c7983 */ /* 0x000f280000100a00 */
[----:B------:R0:W4:Y:S01]  /*8c10*/  LDG.E.U16 R112, [R112.64] ;  /* 0x0000000470707981 */ /* 0x000122000c1e1500 */
[----:B------:R-:W-:-:S05]  /*8c20*/  IMAD.WIDE R46, R12, 0x2, R46 ;  /* 0x000000020c2e7825 */ /* 0x000fca00078e022e */
[----:B-1----:R1:W4:Y:S01]  /*8c30*/  LDG.E.U16 R43, [R46.64] ;  /* 0x000000042e2b7981 */ /* 0x002322000c1e1500 */
[----:B------:R-:W-:-:S04]  /*8c40*/  IMAD.WIDE R116, R12, 0x2, R116 ;  /* 0x000000020c747825 */ /* 0x000fc800078e0274 */
[----:B------:R-:W-:-:S04]  /*8c50*/  IMAD.WIDE R114, R12, 0x2, R114 ;  /* 0x000000020c727825 */ /* 0x000fc800078e0272 */
[C---:B-1----:R-:W-:Y:S01]  /*8c60*/  IMAD.WIDE R46, R12.reuse, 0x2, R126 ;  /* 0x000000020c2e7825 */ /* 0x042fe200078e027e */
[----:B0-----:R0:W4:Y:S03]  /*8c70*/  LDG.E.U16 R113, [R114.64] ;  /* 0x0000000472717981 */ /* 0x001126000c1e1500 */
[C---:B------:R-:W-:Y:S01]  /*8c80*/  IMAD.WIDE R44, R12.reuse, 0x2, R44 ;  /* 0x000000020c2c7825 */ /* 0x040fe200078e022c */
[----:B------:R-:W4:Y:S04]  /*8c90*/  LDL.64 R126, [R1+0x230] ;  /* 0x00023000017e7983 */ /* 0x000f280000100a00 */
[----:B------:R1:W4:Y:S01]  /*8ca0*/  LDG.E.U16 R46, [R46.64] ;  /* 0x000000042e2e7981 */ /* 0x000322000c1e1500 */
[----:B0-----:R-:W-:-:S03]  /*8cb0*/  IMAD.WIDE R114, R12, 0x2, R132 ;  /* 0x000000020c727825 */ /* 0x001fc600078e0284 */
[----:B------:R-:W4:Y:S04]  /*8cc0*/  LDL.64 R132, [R1+0x210] ;  /* 0x0002100001847983 */ /* 0x000f280000100a00 */
[----:B------:R0:W4:Y:S04]  /*8cd0*/  LDG.E.U16 R35, [R44.64] ;  /* 0x000000042c237981 */ /* 0x000128000c1e1500 */
[----:B-1----:R2:W4:Y:S04]  /*8ce0*/  LDG.E.U16 R47, [R116.64] ;  /* 0x00000004742f7981 */ /* 0x002528000c1e1500 */
[----:B------:R1:W4:Y:S01]  /*8cf0*/  LDG.E.U16 R114, [R114.64] ;  /* 0x0000000472727981 */ /* 0x000322000c1e1500 */
[----:B0-----:R-:W-:-:S03]  /*8d00*/  IMAD.WIDE R44, R12, 0x2, R128 ;  /* 0x000000020c2c7825 */ /* 0x001fc600078e0280 */
[----:B------:R-:W4:Y:S04]  /*8d10*/  LDL.64 R128, [R1+0x240] ;  /* 0x0002400001807983 */ /* 0x000f280000100a00 */
[----:B------:R0:W4:Y:S04]  /*8d20*/  LDG.E.U16 R44, [R44.64] ;  /* 0x000000042c2c7981 */ /* 0x000128000c1e1500 */
[----:B0-----:R0:W4:Y:S02]  /*8d30*/  LDG.E.U16 R45, [R118.64] ;  /* 0x00000004762d7981 */ /* 0x001124000c1e1500 */
[----:B0-----:R-:W-:-:S02]  /*8d40*/  IMAD.WIDE R118, R12, 0x2, R136 ;  /* 0x000000020c767825 */ /* 0x001fc400078e0288 */
[----:B------:R-:W4:Y:S04]  /*8d50*/  LDL.64 R136, [R1+0x1e0] ;  /* 0x0001e00001887983 */ /* 0x000f280000100a00 */
[----:B------:R0:W4:Y:S01]  /*8d60*/  LDG.E.U16 R118, [R118.64] ;  /* 0x0000000476767981 */ /* 0x000122000c1e1500 */
[----:B---3--:R-:W-:-:S05]  /*8d70*/  IMAD.WIDE R122, R12, 0x2, R122 ;  /* 0x000000020c7a7825 */ /* 0x008fca00078e027a */
[----:B-1----:R1:W3:Y:S01]  /*8d80*/  LDG.E.U16 R115, [R122.64] ;  /* 0x000000047a737981 */ /* 0x0022e2000c1e1500 */
[----:B--2---:R-:W-:-:S03]  /*8d90*/  IMAD.WIDE R116, R12, 0x2, R130 ;  /* 0x000000020c747825 */ /* 0x004fc600078e0282 */
[----:B------:R-:W2:Y:S01]  /*8da0*/  LDL.64 R130, [R1+0x200] ;  /* 0x0002000001827983 */ /* 0x000ea20000100a00 */
[----:B-----5:R-:W-:-:S03]  /*8db0*/  IMAD.WIDE R120, R12, 0x2, R120 ;  /* 0x000000020c787825 */ /* 0x020fc600078e0278 */
[----:B------:R5:W3:Y:S04]  /*8dc0*/  LDG.E.U16 R116, [R116.64] ;  /* 0x0000000474747981 */ /* 0x000ae8000c1e1500 */
[----:B-----5:R5:W3:Y:S01]  /*8dd0*/  LDG.E.U16 R117, [R120.64] ;  /* 0x0000000478757981 */ /* 0x020ae2000c1e1500 */
[----:B-1----:R-:W-:-:S03]  /*8de0*/  IMAD.WIDE R122, R12, 0x2, R142 ;  /* 0x000000020c7a7825 */ /* 0x002fc600078e028e */
[----:B------:R-:W3:Y:S04]  /*8df0*/  LDL.64 R142, [R1+0x1c0] ;  /* 0x0001c000018e7983 */ /* 0x000ee80000100a00 */
[----:B------:R1:W3:Y:S01]  /*8e00*/  LDG.E.U16 R122, [R122.64] ;  /* 0x000000047a7a7981 */ /* 0x0002e2000c1e1500 */
[----:B-----5:R-:W-:-:S03]  /*8e10*/  IMAD.WIDE R120, R12, 0x2, R134 ;  /* 0x000000020c787825 */ /* 0x020fc600078e0286 */
[----:B------:R-:W5:Y:S01]  /*8e20*/  LDL.64 R134, [R1+0x1d0] ;  /* 0x0001d00001867983 */ /* 0x000f620000100a00 */
[----:B----4-:R-:W-:-:S03]  /*8e30*/  IMAD.WIDE R124, R12, 0x2, R124 ;  /* 0x000000020c7c7825 */ /* 0x010fc600078e027c */
[----:B------:R4:W3:Y:S04]  /*8e40*/  LDG.E.U16 R120, [R120.64] ;  /* 0x0000000478787981 */ /* 0x0008e8000c1e1500 */
[----:B-1----:R1:W3:Y:S02]  /*8e50*/  LDG.E.U16 R123, [R124.64] ;  /* 0x000000047c7b7981 */ /* 0x0022e4000c1e1500 */
[C---:B-1----:R-:W-:Y:S02]  /*8e60*/  IMAD.WIDE R124, R12.reuse, 0x2, R140 ;  /* 0x000000020c7c7825 */ /* 0x042fe400078e028c */
[----:B------:R-:W3:Y:S04]  /*8e70*/  LDL.64 R140, [R1+0x1b0] ;  /* 0x0001b000018c7983 */ /* 0x000ee80000100a00 */
[----:B------:R1:W3:Y:S01]  /*8e80*/  LDG.E.U16 R124, [R124.64] ;  /* 0x000000047c7c7981 */ /* 0x0002e2000c1e1500 */
[----:B------:R-:W-:-:S05]  /*8e90*/  IMAD.WIDE R126, R12, 0x2, R126 ;  /* 0x000000020c7e7825 */ /* 0x000fca00078e027e */
[----:B----4-:R4:W3:Y:S01]  /*8ea0*/  LDG.E.U16 R121, [R126.64] ;  /* 0x000000047e797981 */ /* 0x0108e2000c1e1500 */
[----:B------:R-:W-:-:S05]  /*8eb0*/  IMAD.WIDE R132, R12, 0x2, R132 ;  /* 0x000000020c847825 */ /* 0x000fca00078e0284 */
[----:B-1----:R1:W3:Y:S01]  /*8ec0*/  LDG.E.U16 R125, [R132.64] ;  /* 0x00000004847d7981 */ /* 0x0022e2000c1e1500 */
[----:B----4-:R-:W-:-:S03]  /*8ed0*/  IMAD.WIDE R126, R12, 0x2, R148 ;  /* 0x000000020c7e7825 */ /* 0x010fc600078e0294 */
[----:B------:R-:W3:Y:S04]  /*8ee0*/  LDL.64 R148, [R1+0x1a0] ;  /* 0x0001a00001947983 */ /* 0x000ee80000100a00 */
[----:B------:R0:W3:Y:S01]  /*8ef0*/  LDG.E.U16 R126, [R126.64] ;  /* 0x000000047e7e7981 */ /* 0x0000e2000c1e1500 */
[----:B-1----:R-:W-:-:S03]  /*8f00*/  IMAD.WIDE R132, R12, 0x2, R160 ;  /* 0x000000020c847825 */ /* 0x002fc600078e02a0 */
[----:B------:R-:W3:Y:S01]  /*8f10*/  LDL.64 R160, [R1+0x188] ;  /* 0x0001880001a07983 */ /* 0x000ee20000100a00 */
[----:B------:R-:W-:-:S03]  /*8f20*/  IMAD.WIDE R128, R12, 0x2, R128 ;  /* 0x000000020c807825 */ /* 0x000fc600078e0280 */
[----:B------:R1:W3:Y:S04]  /*8f30*/  LDG.E.U16 R132, [R132.64] ;  /* 0x0000000484847981 */ /* 0x0002e8000c1e1500 */
[----:B0-----:R0:W3:Y:S02]  /*8f40*/  LDG.E.U16 R119, [R128.64] ;  /* 0x0000000480777981 */ /* 0x0010e4000c1e1500 */
[C---:B0-----:R-:W-:Y:S02]  /*8f50*/  IMAD.WIDE R128, R12.reuse, 0x2, R146 ;  /* 0x000000020c807825 */ /* 0x041fe400078e0292 */
[----:B------:R-:W3:Y:S02]  /*8f60*/  LDL.64 R146, [R1+0x190] ;  /* 0x0001900001927983 */ /* 0x000ee40000100a00 */
[----:B------:R-:W-:-:S02]  /*8f70*/  IMAD.WIDE R138, R12, 0x2, R138 ;  /* 0x000000020c8a7825 */ /* 0x000fc400078e028a */
[----:B------:R0:W3:Y:S02]  /*8f80*/  LDG.E.U16 R128, [R128.64] ;  /* 0x0000000480807981 */ /* 0x0000e4000c1e1500 */
[C---:B------:R-:W-:Y:S02]  /*8f90*/  IMAD.WIDE R136, R12.reuse, 0x2, R136 ;  /* 0x000000020c887825 */ /* 0x040fe400078e0288 */
[----:B0-----:R0:W3:Y:S02]  /*8fa0*/  LDG.E.U16 R129, [R138.64] ;  /* 0x000000048a817981 */ /* 0x0010e4000c1e1500 */
[----:B--2---:R-:W-:-:S05]  /*8fb0*/  IMAD.WIDE R130, R12, 0x2, R130 ;  /* 0x000000020c827825 */ /* 0x004fca00078e0282 */
[----:B------:R2:W4:Y:S02]  /*8fc0*/  LDG.E.U16 R127, [R130.64] ;  /* 0x00000004827f7981 */ /* 0x000524000c1e1500 */
[C---:B--2---:R-:W-:Y:S02]  /*8fd0*/  IMAD.WIDE R130, R12.reuse, 0x2, R198 ;  /* 0x000000020c827825 */ /* 0x044fe400078e02c6 */
[----:B------:R-:W2:Y:S04]  /*8fe0*/  LDL.64 R198, [R1+0x168] ;  /* 0x0001680001c67983 */ /* 0x000ea80000100a00 */
[----:B------:R0:W4:Y:S01]  /*8ff0*/  LDG.E.U16 R130, [R130.64] ;  /* 0x0000000482827981 */ /* 0x000122000c1e1500 */
[----:B-----5:R-:W-:-:S05]  /*9000*/  IMAD.WIDE R134, R12, 0x2, R134 ;  /* 0x000000020c867825 */ /* 0x020fca00078e0286 */
[----:B-1----:R1:W5:Y:S04]  /*9010*/  LDG.E.U16 R133, [R134.64] ;  /* 0x0000000486857981 */ /* 0x002368000c1e1500 */
[----:B0-----:R0:W4:Y:S01]  /*9020*/  LDG.E.U16 R131, [R136.64] ;  /* 0x0000000488837981 */ /* 0x001122000c1e1500 */
[----:B-1----:R-:W-:-:S03]  /*9030*/  IMAD.WIDE R134, R12, 0x2, R144 ;  /* 0x000000020c867825 */ /* 0x002fc600078e0290 */
[----:B------:R-:W4:Y:S01]  /*9040*/  LDL.64 R144, [R1+0x180] ;  /* 0x0001800001907983 */ /* 0x000f220000100a00 */
[----:B0-----:R-:W-:-:S03]  /*9050*/  IMAD.WIDE R136, R12, 0x2, R158 ;  /* 0x000000020c887825 */ /* 0x001fc600078e029e */
[----:B------:R-:W5:Y:S01]  /*9060*/  LDL.64 R158, [R1+0x170] ;  /* 0x00017000019e7983 */ /* 0x000f620000100a00 */
[----:B---3--:R-:W-:-:S03]  /*9070*/  IMAD.WIDE R140, R12, 0x2, R140 ;  /* 0x000000020c8c7825 */ /* 0x008fc600078e028c */
[----:B------:R0:W3:Y:S01]  /*9080*/  LDG.E.U16 R136, [R136.64] ;  /* 0x0000000488887981 */ /* 0x0000e2000c1e1500 */
[----:B------:R-:W-:-:S03]  /*9090*/  IMAD.WIDE R142, R12, 0x2, R142 ;  /* 0x000000020c8e7825 */ /* 0x000fc600078e028e */
[----:B------:R1:W3:Y:S04]  /*90a0*/  LDG.E.U16 R134, [R134.64] ;  /* 0x0000000486867981 */ /* 0x0002e8000c1e1500 */
[----:B0-----:R0:W3:Y:S04]  /*90b0*/  LDG.E.U16 R137, [R140.64] ;  /* 0x000000048c897981 */ /* 0x0010e8000c1e1500 */
[----:B-1----:R1:W3:Y:S01]  /*90c0*/  LDG.E.U16 R135, [R142.64] ;  /* 0x000000048e877981 */ /* 0x0022e2000c1e1500 */
[----:B0-----:R-:W-:-:S03]  /*90d0*/  IMAD.WIDE R140, R12, 0x2, R150 ;  /* 0x000000020c8c7825 */ /* 0x001fc600078e0296 */
[----:B------:R-:W3:Y:S01]  /*90e0*/  LDL.64 R150, [R1+0x160] ;  /* 0x0001600001967983 */ /* 0x000ee20000100a00 */
[----:B------:R-:W-:-:S03]  /*90f0*/  IMAD.WIDE R138, R12, 0x2, R162 ;  /* 0x000000020c8a7825 */ /* 0x000fc600078e02a2 */
[----:B------:R-:W3:Y:S04]  /*9100*/  LDL.64 R162, [R1+0x150] ;  /* 0x0001500001a27983 */ /* 0x000ee80000100a00 */
[----:B------:R0:W3:Y:S01]  /*9110*/  LDG.E.U16 R140, [R140.64] ;  /* 0x000000048c8c7981 */ /* 0x0000e2000c1e1500 */
[----:B-1----:R-:W-:-:S03]  /*9120*/  IMAD.WIDE R142, R12, 0x2, R160 ;  /* 0x000000020c8e7825 */ /* 0x002fc600078e02a0 */
[----:B------:R-:W3:Y:S04]  /*9130*/  LDL.64 R160, [R1+0x140] ;  /* 0x0001400001a07983 */ /* 0x000ee80000100a00 */
[----:B------:R1:W3:Y:S01]  /*9140*/  LDG.E.U16 R142, [R142.64] ;  /* 0x000000048e8e7981 */ /* 0x0002e2000c1e1500 */
[----:B------:R-:W-:-:S03]  /*9150*/  IMAD.WIDE R148, R12, 0x2, R148 ;  /* 0x000000020c947825 */ /* 0x000fc600078e0294 */
[----:B------:R0:W3:Y:S01]  /*9160*/  LDG.E.U16 R138, [R138.64] ;  /* 0x000000048a8a7981 */ /* 0x0000e2000c1e1500 */
[----:B------:R-:W-:-:S03]  /*9170*/  IMAD.WIDE R146, R12, 0x2, R146 ;  /* 0x000000020c927825 */ /* 0x000fc600078e0292 */
[----:B0-----:R0:W3:Y:S04]  /*9180*/  LDG.E.U16 R139, [R148.64] ;  /* 0x00000004948b7981 */ /* 0x0010e8000c1e1500 */
[----:B------:R2:W3:Y:S01]  /*9190*/  LDG.E.U16 R141, [R146.64] ;  /* 0x00000004928d7981 */ /* 0x0004e2000c1e1500 */
[----:B0-----:R-:W-:-:S03]  /*91a0*/  IMAD.WIDE R148, R12, 0x2, R226 ;  /* 0x000000020c947825 */ /* 0x001fc600078e02e2 */
[----:B------:R-:W3:Y:S04]  /*91b0*/  LDL.64 R226, [R1+0x118] ;  /* 0x0001180001e27983 */ /* 0x000ee80000100a00 */
[----:B------:R0:W3:Y:S01]  /*91c0*/  LDG.E.U16 R148, [R148.64] ;  /* 0x0000000494947981 */ /* 0x0000e2000c1e1500 */
[----:B--2---:R-:W-:-:S03]  /*91d0*/  IMAD.WIDE R146, R12, 0x2, R198 ;  /* 0x000000020c927825 */ /* 0x004fc600078e02c6 */
[----:B------:R-:W2:Y:S04]  /*91e0*/  LDL.64 R198, [R1+0x120] ;  /* 0x0001200001c67983 */ /* 0x000ea80000100a00 */
[----:B------:R0:W2:Y:S01]  /*91f0*/  LDG.E.U16 R146, [R146.64] ;  /* 0x0000000492927981 */ /* 0x0000a2000c1e1500 */
[----:B----4-:R-:W-:-:S05]  /*9200*/  IMAD.WIDE R144, R12, 0x2, R144 ;  /* 0x000000020c907825 */ /* 0x010fca00078e0290 */
[----:B-1----:R1:W4:Y:S01]  /*9210*/  LDG.E.U16 R143, [R144.64] ;  /* 0x00000004908f7981 */ /* 0x002322000c1e1500 */
[----:B-----5:R-:W-:-:S04]  /*9220*/  IMAD.WIDE R158, R12, 0x2, R158 ;  /* 0x000000020c9e7825 */ /* 0x020fc800078e029e */
[C---:B-1----:R-:W-:Y:S02]  /*9230*/  IMAD.WIDE R144, R12.reuse, 0x2, R214 ;  /* 0x000000020c907825 */ /* 0x042fe400078e02d6 */
[----:B------:R-:W5:Y:S04]  /*9240*/  LDL.64 R214, [R1+0x128] ;  /* 0x0001280001d67983 */ /* 0x000f680000100a00 */
[----:B------:R1:W4:Y:S01]  /*9250*/  LDG.E.U16 R144, [R144.64] ;  /* 0x0000000490907981 */ /* 0x000322000c1e1500 */
[----:B---3--:R-:W-:-:S03]  /*9260*/  IMAD.WIDE R150, R12, 0x2, R150 ;  /* 0x000000020c967825 */ /* 0x008fc600078e0296 */
[----:B-1----:R1:W3:Y:S04]  /*9270*/  LDG.E.U16 R145, [R158.64] ;  /* 0x000000049e917981 */ /* 0x0022e8000c1e1500 */
[----:B0-----:R0:W3:Y:S01]  /*9280*/  LDG.E.U16 R147, [R150.64] ;  /* 0x0000000496937981 */ /* 0x0010e2000c1e1500 */
[----:B-1----:R-:W-:-:S03]  /*9290*/  IMAD.WIDE R158, R12, 0x2, R200 ;  /* 0x000000020c9e7825 */ /* 0x002fc600078e02c8 */
[----:B------:R-:W3:Y:S01]  /*92a0*/  LDL.64 R200, [R1+0x108] ;  /* 0x0001080001c87983 */ /* 0x000ee20000100a00 */
[----:B0-----:R-:W-:-:S03]  /*92b0*/  IMAD.WIDE R150, R12, 0x2, R222 ;  /* 0x000000020c967825 */ /* 0x001fc600078e02de */
[----:B------:R-:W4:Y:S01]  /*92c0*/  LDL.64 R222, [R1+0x110] ;  /* 0x0001100001de7983 */ /* 0x000f220000100a00 */
[----:B------:R-:W-:-:S03]  /*92d0*/  IMAD.WIDE R160, R12, 0x2, R160 ;  /* 0x000000020ca07825 */ /* 0x000fc600078e02a0 */
[----:B------:R0:W4:Y:S01]  /*92e0*/  LDG.E.U16 R150, [R150.64] ;  /* 0x0000000496967981 */ /* 0x000122000c1e1500 */
[----:B------:R-:W-:-:S03]  /*92f0*/  IMAD.WIDE R162, R12, 0x2, R162 ;  /* 0x000000020ca27825 */ /* 0x000fc600078e02a2 */
[----:B------:R1:W4:Y:S04]  /*9300*/  LDG.E.U16 R152, [R158.64] ;  /* 0x000000049e987981 */ /* 0x000328000c1e1500 */
[----:B------:R2:W4:Y:S04]  /*9310*/  LDG.E.U16 R149, [R162.64] ;  /* 0x00000004a2957981 */ /* 0x000528000c1e1500 */
[----:B0-----:R5:W4:Y:S01]  /*9320*/  LDG.E.U16 R151, [R160.64] ;  /* 0x00000004a0977981 */ /* 0x001b22000c1e1500 */
[----:B-1----:R-:W-:-:S03]  /*9330*/  IMAD.WIDE R158, R12, 0x2, R218 ;  /* 0x000000020c9e7825 */ /* 0x002fc600078e02da */
[----:B------:R-:W4:Y:S04]  /*9340*/  LDL.64 R218, [R1+0xe8] ;  /* 0x0000e80001da7983 */ /* 0x000f280000100a00 */
[----:B------:R0:W4:Y:S02]  /*9350*/  LDG.E.U16 R164, [R158.64] ;  /* 0x000000049ea47981 */ /* 0x000124000c1e1500 */
[C---:B0-----:R-:W-:Y:S02]  /*9360*/  IMAD.WIDE R158, R12.reuse, 0x2, R226 ;  /* 0x000000020c9e7825 */ /* 0x041fe400078e02e2 */
[----:B------:R-:W4:Y:S04]  /*9370*/  LDL.64 R226, [R1+0xd0] ;  /* 0x0000d00001e27983 */ /* 0x000f280000100a00 */
[----:B------:R0:W4:Y:S01]  /*9380*/  LDG.E.U16 R170, [R158.64] ;  /* 0x000000049eaa7981 */ /* 0x000122000c1e1500 */
[----:B--2---:R-:W-:-:S03]  /*9390*/  IMAD.WIDE R162, R12, 0x2, R198 ;  /* 0x000000020ca27825 */ /* 0x004fc600078e02c6 */
[----:B------:R-:W2:Y:S04]  /*93a0*/  LDL.64 R198, [R1+0xd8] ;  /* 0x0000d80001c67983 */ /* 0x000ea80000100a00 */
[----:B------:R3:W2:Y:S01]  /*93b0*/  LDG.E.U16 R168, [R162.64] ;  /* 0x00000004a2a87981 */ /* 0x0006a2000c1e1500 */
[----:B-----5:R-:W-:-:S03]  /*93c0*/  IMAD.WIDE R160, R12, 0x2, R214 ;  /* 0x000000020ca07825 */ /* 0x020fc600078e02d6 */
[----:B------:R-:W5:Y:S04]  /*93d0*/  LDL.64 R214, [R1+0xe0] ;  /* 0x0000e00001d67983 */ /* 0x000f680000100a00 */
[----:B------:R4:W5:Y:S01]  /*93e0*/  LDG.E.U16 R166, [R160.64] ;  /* 0x00000004a0a67981 */ /* 0x000962000c1e1500 */
[----:B---3--:R-:W-:-:S03]  /*93f0*/  IMAD.WIDE R162, R12, 0x2, R200 ;  /* 0x000000020ca27825 */ /* 0x008fc600078e02c8 */
[----:B------:R-:W3:Y:S01]  /*9400*/  LDL.64 R200, [R1+0xb0] ;  /* 0x0000b00001c87983 */ /* 0x000ee20000100a00 */
[----:B----4-:R-:W-:-:S03]  /*9410*/  IMAD.WIDE R160, R12, 0x2, R222 ;  /* 0x000000020ca07825 */ /* 0x010fc600078e02de */
[----:B------:R-:W4:Y:S01]  /*9420*/  LDL.64 R222, [R1+0xc0] ;  /* 0x0000c00001de7983 */ /* 0x000f220000100a00 */
[----:B0-----:R-:W-:-:S03]  /*9430*/  IMAD.WIDE R158, R12, 0x2, R238 ;  /* 0x000000020c9e7825 */ /* 0x001fc600078e02ee */
[----:B------:R0:W4:Y:S04]  /*9440*/  LDG.E.U16 R172, [R160.64] ;  /* 0x00000004a0ac7981 */ /* 0x000128000c1e1500 */
[----:B------:R1:W4:Y:S04]  /*9450*/  LDG.E.U16 R174, [R162.64] ;  /* 0x00000004a2ae7981 */ /* 0x000328000c1e1500 */
[----:B------:R1:W4:Y:S01]  /*9460*/  LDG.E.U16 R176, [R158.64] ;  /* 0x000000049eb07981 */ /* 0x000322000c1e1500 */
[----:B0-----:R-:W-:-:S03]  /*9470*/  IMAD.WIDE R160, R12, 0x2, R234 ;  /* 0x000000020ca07825 */ /* 0x001fc600078e02ea */
[----:B------:R-:W4:Y:S01]  /*9480*/  LDL.64 R238, [R1+0x70] ;  /* 0x0000700001ee7983 */ /* 0x000f220000100a00 */
[----:B-1----:R-:W-:-:S03]  /*9490*/  IMAD.WIDE R162, R12, 0x2, R230 ;  /* 0x000000020ca27825 */ /* 0x002fc600078e02e6 */
[----:B------:R5:W4:Y:S01]  /*94a0*/  LDG.E.U16 R178, [R160.64] ;  /* 0x00000004a0b27981 */ /* 0x000b22000c1e1500 */
[----:B------:R-:W-:-:S03]  /*94b0*/  IMAD.WIDE R158, R12, 0x2, R218 ;  /* 0x000000020c9e7825 */ /* 0x000fc600078e02da */
[----:B------:R-:W4:Y:S04]  /*94c0*/  LDL.64 R218, [R1+0xa0] ;  /* 0x0000a00001da7983 */ /* 0x000f280000100a00 */
[----:B------:R2:W4:Y:S04]  /*94d0*/  LDG.E.U16 R180, [R162.64] ;  /* 0x00000004a2b47981 */ /* 0x000528000c1e1500 */
[----:B------:R-:W4:Y:S04]  /*94e0*/  LDL.64 R234, [R1+0x60] ;  /* 0x0000600001ea7983 */ /* 0x000f280000100a00 */
[----:B------:R-:W4:Y:S04]  /*94f0*/  LDL.64 R230, [R1+0x40] ;  /* 0x0000400001e67983 */ /* 0x000f280000100a00 */
[----:B------:R0:W4:Y:S02]  /*9500*/  LDG.E.U16 R182, [R158.64] ;  /* 0x000000049eb67981 */ /* 0x000124000c1e1500 */
[----:B0-----:R-:W-:-:S02]  /*9510*/  IMAD.WIDE R158, R12, 0x2, R226 ;  /* 0x000000020c9e7825 */ /* 0x001fc400078e02e2 */
        /* <DEDUP_REMOVED lines=11> */
[----:B------:R-:W4:Y:S04]  /*95d0*/  LDL.64 R222, [R1+0x20] ;  /* 0x0000200001de7983 */ /* 0x000f280000100a00 */
[----:B------:R5:W4:Y:S04]  /*95e0*/  LDG.E.U16 R190, [R160.64] ;  /* 0x00000004a0be7981 */ /* 0x000b28000c1e1500 */
[----:B------:R2:W4:Y:S01]  /*95f0*/  LDG.E.U16 R192, [R162.64] ;  /* 0x00000004a2c07981 */ /* 0x000522000c1e1500 */
[----:B0-----:R-:W-:-:S03]  /*9600*/  IMAD.WIDE R158, R12, 0x2, R218 ;  /* 0x000000020c9e7825 */ /* 0x001fc600078e02da */
[----:B------:R-:W4:Y:S04]  /*9610*/  LDL.64 R218, [R1+0x10] ;  /* 0x0000100001da7983 */ /* 0x000f280000100a00 */
[----:B------:R0:W4:Y:S02]  /*9620*/  LDG.E.U16 R194, [R158.64] ;  /* 0x000000049ec27981 */ /* 0x000124000c1e1500 */
[C---:B0-----:R-:W-:Y:S02]  /*9630*/  IMAD.WIDE R158, R12.reuse, 0x2, R238 ;  /* 0x000000020c9e7825 */ /* 0x041fe400078e02ee */
[----:B------:R-:W4:Y:S02]  /*9640*/  LDL.64 R238, [R1+0xc8] ;  /* 0x0000c80001ee7983 */ /* 0x000f240000100a00 */
[----:B--2---:R-:W-:-:S02]  /*9650*/  IMAD.WIDE R162, R12, 0x2, R198 ;  /* 0x000000020ca27825 */ /* 0x004fc400078e02c6 */
[----:B------:R0:W2:Y:S04]  /*9660*/  LDG.E.U16 R199, [R158.64] ;  /* 0x000000049ec77981 */ /* 0x0000a8000c1e1500 */
[----:B------:R3:W2:Y:S01]  /*9670*/  LDG.E.U16 R198, [R162.64] ;  /* 0x00000004a2c67981 */ /* 0x0006a2000c1e1500 */
[----:B0-----:R-:W-:-:S03]  /*9680*/  IMAD.WIDE R158, R12, 0x2, R230 ;  /* 0x000000020c9e7825 */ /* 0x001fc600078e02e6 */
[----:B------:R-:W2:Y:S04]  /*9690*/  LDL.64 R230, [R1+0x88] ;  /* 0x0000880001e67983 */ /* 0x000ea80000100a00 */
[----:B------:R0:W2:Y:S01]  /*96a0*/  LDG.E.U16 R202, [R158.64] ;  /* 0x000000049eca7981 */ /* 0x0000a2000c1e1500 */
[----:B-----5:R-:W-:-:S03]  /*96b0*/  IMAD.WIDE R160, R12, 0x2, R214 ;  /* 0x000000020ca07825 */ /* 0x020fc600078e02d6 */
[----:B------:R-:W5:Y:S04]  /*96c0*/  LDL.64 R214, [R1] ;  /* 0x0000000001d67983 */ /* 0x000f680000100a00 */
[----:B------:R1:W2:Y:S02]  /*96d0*/  LDG.E.U16 R196, [R160.64] ;  /* 0x00000004a0c47981 */ /* 0x0002a4000c1e1500 */
[C---:B-1----:R-:W-:Y:S02]  /*96e0*/  IMAD.WIDE R160, R12.reuse, 0x2, R234 ;  /* 0x000000020ca07825 */ /* 0x042fe400078e02ea */
[----:B------:R-:W2:Y:S02]  /*96f0*/  LDL.64 R234, [R1+0xb8] ;  /* 0x0000b80001ea7983 */ /* 0x000ea40000100a00 */
[----:B---3--:R-:W-:-:S02]  /*9700*/  IMAD.WIDE R162, R12, 0x2, R200 ;  /* 0x000000020ca27825 */ /* 0x008fc400078e02c8 */
[----:B------:R1:W3:Y:S04]  /*9710*/  LDG.E.U16 R200, [R160.64] ;  /* 0x00000004a0c87981 */ /* 0x0002e8000c1e1500 */
[----:B------:R4:W2:Y:S02]  /*9720*/  LDG.E.U16 R201, [R162.64] ;  /* 0x00000004a2c97981 */ /* 0x0008a4000c1e1500 */
[C---:B----4-:R-:W-:Y:S02]  /*9730*/  IMAD.WIDE R162, R12.reuse, 0x2, R222 ;  /* 0x000000020ca27825 */ /* 0x050fe400078e02de */
[----:B------:R-:W4:Y:S02]  /*9740*/  LDL.64 R222, [R1+0xa8] ;  /* 0x0000a80001de7983 */ /* 0x000f240000100a00 */
[----:B-1----:R-:W-:-:S02]  /*9750*/  IMAD.WIDE R160, R12, 0x2, R226 ;  /* 0x000000020ca07825 */ /* 0x002fc400078e02e2 */
[----:B------:R-:W3:Y:S04]  /*9760*/  LDL.64 R226, [R1+0x78] ;  /* 0x0000780001e27983 */ /* 0x000ee80000100a00 */
[----:B------:R5:W3:Y:S01]  /*9770*/  LDG.E.U16 R204, [R160.64] ;  /* 0x00000004a0cc7981 */ /* 0x000ae2000c1e1500 */
[----:B0-----:R-:W-:-:S03]  /*9780*/  IMAD.WIDE R158, R12, 0x2, R218 ;  /* 0x000000020c9e7825 */ /* 0x001fc600078e02da */
[----:B------:R0:W3:Y:S04]  /*9790*/  LDG.E.U16 R206, [R162.64] ;  /* 0x00000004a2ce7981 */ /* 0x0000e8000c1e1500 */
[----:B------:R1:W3:Y:S01]  /*97a0*/  LDG.E.U16 R208, [R158.64] ;  /* 0x000000049ed07981 */ /* 0x0002e2000c1e1500 */
[----:B0-----:R-:W-:-:S04]  /*97b0*/  IMAD.WIDE R162, R12, 0x2, R244 ;  /* 0x000000020ca27825 */ /* 0x001fc800078e02f4 */
[C---:B-1----:R-:W-:Y:S01]  /*97c0*/  IMAD.WIDE R158, R12.reuse, 0x2, R236 ;  /* 0x000000020c9e7825 */ /* 0x042fe200078e02ec */
[----:B------:R0:W3:Y:S03]  /*97d0*/  LDG.E.U16 R212, [R162.64] ;  /* 0x00000004a2d47981 */ /* 0x0000e6000c1e1500 */
[----:B0-----:R-:W-:-:S05]  /*97e0*/  IMAD.WIDE R162, R12, 0x2, R220 ;  /* 0x000000020ca27825 */ /* 0x001fca00078e02dc */
[----:B------:R4:W3:Y:S01]  /*97f0*/  LDG.E.U16 R218, [R162.64] ;  /* 0x00000004a2da7981 */ /* 0x0008e2000c1e1500 */
[----:B-----5:R-:W-:-:S03]  /*9800*/  IMAD.WIDE R160, R12, 0x2, R214 ;  /* 0x000000020ca07825 */ /* 0x020fc600078e02d6 */
[----:B------:R0:W5:Y:S04]  /*9810*/  LDG.E.U16 R214, [R158.64] ;  /* 0x000000049ed67981 */ /* 0x000168000c1e1500 */
[----:B------:R1:W5:Y:S02]  /*9820*/  LDG.E.U16 R210, [R160.64] ;  /* 0x00000004a0d27981 */ /* 0x000364000c1e1500 */
[----:B-1----:R-:W-:-:S04]  /*9830*/  IMAD.WIDE R160, R12, 0x2, R228 ;  /* 0x000000020ca07825 */ /* 0x002fc800078e02e4 */
[C---:B0-----:R-:W-:Y:S01]  /*9840*/  IMAD.WIDE R158, R12.reuse, 0x2, R238 ;  /* 0x000000020c9e7825 */ /* 0x041fe200078e02ee */
[----:B------:R2:W5:Y:S04]  /*9850*/  LDG.E.U16 R215, [R160.64] ;  /* 0x00000004a0d77981 */ /* 0x000568000c1e1500 */
[----:B------:R0:W5:Y:S04]  /*9860*/  LDG.E.U16 R219, [R158.64] ;  /* 0x000000049edb7981 */ /* 0x000168000c1e1500 */
[----:B------:R-:W5:Y:S01]  /*9870*/  LDL.64 R238, [R1+0x18] ;  /* 0x0000180001ee7983 */ /* 0x000f620000100a00 */
[----:B--2---:R-:W-:-:S03]  /*9880*/  IMAD.WIDE R160, R12, 0x2, R234 ;  /* 0x000000020ca07825 */ /* 0x004fc600078e02ea */
[----:B------:R-:W2:Y:S01]  /*9890*/  LDL.64 R234, [R1+0x48] ;  /* 0x0000480001ea7983 */ /* 0x000ea20000100a00 */
[----:B0-----:R-:W-:-:S03]  /*98a0*/  IMAD.WIDE R158, R12, 0x2, R246 ;  /* 0x000000020c9e7825 */ /* 0x001fc600078e02f6 */
[----:B------:R-:W5:Y:S01]  /*98b0*/  LDL.64 R246, [R1+0x8] ;  /* 0x0000080001f67983 */ /* 0x000f620000100a00 */
[----:B----4-:R-:W-:-:S03]  /*98c0*/  IMAD.WIDE R162, R12, 0x2, R222 ;  /* 0x000000020ca27825 */ /* 0x010fc600078e02de */
[----:B------:R0:W4:Y:S04]  /*98d0*/  LDG.E.U16 R222, [R160.64] ;  /* 0x00000004a0de7981 */ /* 0x000128000c1e1500 */
[----:B------:R3:W4:Y:S01]  /*98e0*/  LDG.E.U16 R223, [R162.64] ;  /* 0x00000004a2df7981 */ /* 0x000722000c1e1500 */
[----:B0-----:R-:W-:-:S04]  /*98f0*/  IMAD.WIDE R160, R12, 0x2, R230 ;  /* 0x000000020ca07825 */ /* 0x001fc800078e02e6 */
[C---:B---3--:R-:W-:Y:S02]  /*9900*/  IMAD.WIDE R162, R12.reuse, 0x2, R226 ;  /* 0x000000020ca27825 */ /* 0x048fe400078e02e2 */
[----:B------:R0:W3:Y:S04]  /*9910*/  LDG.E.U16 R226, [R158.64] ;  /* 0x000000049ee27981 */ /* 0x0000e8000c1e1500 */
[----:B------:R1:W3:Y:S04]  /*9920*/  LDG.E.U16 R227, [R160.64] ;  /* 0x00000004a0e37981 */ /* 0x0002e8000c1e1500 */
[----:B------:R2:W3:Y:S04]  /*9930*/  LDG.E.U16 R230, [R162.64] ;  /* 0x00000004a2e67981 */ /* 0x0004e8000c1e1500 */
[----:B0-----:R-:W3:Y:S04]  /*9940*/  LDL.64 R158, [R1+0x68] ;  /* 0x00006800019e7983 */ /* 0x001ee80000100a00 */
[----:B-1----:R-:W4:Y:S01]  /*9950*/  LDL.64 R160, [R1+0x58] ;  /* 0x0000580001a07983 */ /* 0x002f220000100a00 */
[----:B--2---:R-:W-:-:S05]  /*9960*/  IMAD.WIDE R162, R12, 0x2, R234 ;  /* 0x000000020ca27825 */ /* 0x004fca00078e02ea */
[----:B------:R5:W2:Y:S02]  /*9970*/  LDG.E.U16 R235, [R162.64] ;  /* 0x00000004a2eb7981 */ /* 0x000aa4000c1e1500 */
[----:B-----5:R-:W-:-:S04]  /*9980*/  IMAD.WIDE R162, R12, 0x2, R238 ;  /* 0x000000020ca27825 */ /* 0x020fc800078e02ee */
[----:B---3--:R-:W-:-:S04]  /*9990*/  IMAD.WIDE R158, R12, 0x2, R158 ;  /* 0x000000020c9e7825 */ /* 0x008fc800078e029e */
[C---:B----4-:R-:W-:Y:S01]  /*99a0*/  IMAD.WIDE R160, R12.reuse, 0x2, R160 ;  /* 0x000000020ca07825 */ /* 0x050fe200078e02a0 */
[----:B------:R0:W3:Y:S04]  /*99b0*/  LDG.E.U16 R231, [R158.64] ;  /* 0x000000049ee77981 */ /* 0x0000e8000c1e1500 */
[----:B------:R1:W4:Y:S01]  /*99c0*/  LDG.E.U16 R234, [R160.64] ;  /* 0x00000004a0ea7981 */ /* 0x000322000c1e1500 */
[----:B0-----:R-:W-:-:S04]  /*99d0*/  IMAD.WIDE R158, R12, 0x2, R250 ;  /* 0x000000020c9e7825 */ /* 0x001fc800078e02fa */
[C---:B-1----:R-:W-:Y:S01]  /*99e0*/  IMAD.WIDE R160, R12.reuse, 0x2, R242 ;  /* 0x000000020ca07825 */ /* 0x042fe200078e02f2 */
[----:B------:R0:W5:Y:S04]  /*99f0*/  LDG.E.U16 R238, [R158.64] ;  /* 0x000000049eee7981 */ /* 0x000168000c1e1500 */
[----:B------:R1:W2:Y:S04]  /*9a00*/  LDG.E.U16 R242, [R162.64] ;  /* 0x00000004a2f27981 */ /* 0x0002a8000c1e1500 */
[----:B------:R1:W2:Y:S01]  /*9a10*/  LDG.E.U16 R239, [R160.64] ;  /* 0x00000004a0ef7981 */ /* 0x0002a2000c1e1500 */
[----:B0-----:R-:W-:-:S04]  /*9a20*/  IMAD.WIDE R158, R12, 0x2, R246 ;  /* 0x000000020c9e7825 */ /* 0x001fc800078e02f6 */
[C---:B-1----:R-:W-:Y:S01]  /*9a30*/  IMAD.WIDE R162, R12.reuse, 0x2, R240 ;  /* 0x000000020ca27825 */ /* 0x042fe200078e02f0 */
[----:B------:R0:W2:Y:S03]  /*9a40*/  LDG.E.U16 R243, [R158.64] ;  /* 0x000000049ef37981 */ /* 0x0000a6000c1e1500 */
[C---:B------:R-:W-:Y:S01]  /*9a50*/  IMAD.WIDE R160, R12.reuse, 0x2, R248 ;  /* 0x000000020ca07825 */ /* 0x040fe200078e02f8 */
[----:B------:R1:W2:Y:S04]  /*9a60*/  LDG.E.U16 R247, [R162.64] ;  /* 0x00000004a2f77981 */ /* 0x0002a8000c1e1500 */
[----:B------:R1:W2:Y:S01]  /*9a70*/  LDG.E.U16 R246, [R160.64] ;  /* 0x00000004a0f67981 */ /* 0x0002a2000c1e1500 */
[----:B0-----:R-:W-:-:S04]  /*9a80*/  IMAD.WIDE R158, R12, 0x2, R232 ;  /* 0x000000020c9e7825 */ /* 0x001fc800078e02e8 */
[C---:B-1----:R-:W-:Y:S01]  /*9a90*/  IMAD.WIDE R162, R12.reuse, 0x2, R216 ;  /* 0x000000020ca27825 */ /* 0x042fe200078e02d8 */
[----:B------:R0:W2:Y:S03]  /*9aa0*/  LDG.E.U16 R250, [R158.64] ;  /* 0x000000049efa7981 */ /* 0x0000a6000c1e1500 */
[----:B------:R-:W-:Y:S02]  /*9ab0*/  IMAD.WIDE R160, R12, 0x2, R224 ;  /* 0x000000020ca07825 */ /* 0x000fe400078e02e0 */
[----:B------:R-:W2:Y:S04]  /*9ac0*/  LDG.E.U16 R162, [R162.64] ;  /* 0x00000004a2a27981 */ /* 0x000ea8000c1e1500 */
[----:B------:R1:W2:Y:S04]  /*9ad0*/  LDG.E.U16 R251, [R160.64] ;  /* 0x00000004a0fb7981 */ /* 0x0002a8000c1e1500 */
[----:B0-----:R-:W1:Y:S01]  /*9ae0*/  S2R R159, SR_TID.X ;  /* 0x00000000009f7919 */ /* 0x001e620000002100 */
[----:B------:R-:W-:Y:S01]  /*9af0*/  FADD R158, -R3, R181 ;  /* 0x000000b5039e7221 */ /* 0x000fe20000000100 */
[----:B-1----:R-:W-:-:S05]  /*9b00*/  LOP3.LUT R160, R159, 0x1c, RZ, 0xc0, !PT ;  /* 0x0000001c9fa07812 */ /* 0x002fca00078ec0ff */
[----:B------:R-:W0:Y:S01]  /*9b10*/  LDS R159, [R160.X8] ;  /* 0x00000000a09f7984 */ /* 0x000e220000008800 */
[----:B------:R-:W-:-:S03]  /*9b20*/  FMUL R158, R158, 1.4426950216293334961 ;  /* 0x3fb8aa3b9e9e7820 */ /* 0x000fc60000400000 */
[----:B------:R-:W-:Y:S03]  /*9b30*/  LDS R161, [R160.X8+0x100] ;  /* 0x00010000a0a17984 */ /* 0x000fe60000008800 */
[----:B------:R-:W0:Y:S01]  /*9b40*/  MUFU.EX2 R158, R158 ;  /* 0x0000009e009e7308 */ /* 0x000e220000000800 */
[----:B------:R-:W-:Y:S02]  /*9b50*/  F2FP.PACK_AB R195, R195, R197 ;  /* 0x000000c5c3c3723e */ /* 0x000fe400000000ff */
[----:B------:R-:W-:Y:S02]  /*9b60*/  F2FP.PACK_AB R191, R191, R193 ;  /* 0x000000c1bfbf723e */ /* 0x000fe400000000ff */
[----:B------:R-:W-:Y:S02]  /*9b70*/  F2FP.PACK_AB R187, R187, R189 ;  /* 0x000000bdbbbb723e */ /* 0x000fe400000000ff */
[----:B------:R-:W-:Y:S01]  /*9b80*/  F2FP.PACK_AB R183, R183, R185 ;  /* 0x000000b9b7b7723e */ /* 0x000fe200000000ff */
[----:B0-----:R-:W-:-:S02]  /*9b90*/  FFMA R213, R158, R213, R159 ;  /* 0x000000d59ed57223 */ /* 0x001fc4000000009f */
[----:B------:R-:W-:Y:S04]  /*9ba0*/  LDS R159, [R160.X8+0x200] ;  /* 0x00020000a09f7984 */ /* 0x000fe80000008800 */
[----:B------:R-:W-:Y:S04]  /*9bb0*/  LDS R160, [R160.X8+0x300] ;  /* 0x00030000a0a07984 */ /* 0x000fe80000008800 */
[----:B------:R-:W-:Y:S06]  /*9bc0*/  BAR.SYNC.DEFER_BLOCKING 0x0 ;  /* 0x0000000000007b1d */ /* 0x000fec0000010000 */
[----:B------:R-:W-:Y:S04]  /*9bd0*/  STS.U16 [R2], R173 ;  /* 0x000000ad02007388 */ /* 0x000fe80000000400 */
        /* <DEDUP_REMOVED lines=81> */
[----:B------:R0:W-:Y:S04]  /*a0f0*/  STS.U16 [R205+0x4a00], R46 ;  /* 0x004a002ecd007388 */ /* 0x0001e80000000400 */
[----:B------:R0:W-:Y:S04]  /*a100*/  STS.U16 [R205+0x4e00], R112 ;  /* 0x004e0070cd007388 */ /* 0x0001e80000000400 */
        /* <DEDUP_REMOVED lines=33> */
[----:B----4-:R-:W-:Y:S04]  /*a320*/  STS.U16 [R205+0xd600], R234 ;  /* 0x00d600eacd007388 */ /* 0x010fe80000000400 */
[----:B--2---:R-:W-:Y:S04]  /*a330*/  STS.U16 [R205+0xda00], R235 ;  /* 0x00da00ebcd007388 */ /* 0x004fe80000000400 */
[----:B-----5:R-:W-:Y:S04]  /*a340*/  STS.U16 [R205+0xde00], R238 ;  /* 0x00de00eecd007388 */ /* 0x020fe80000000400 */
        /* <DEDUP_REMOVED lines=8> */
[----:B------:R-:W-:Y:S04]  /*a3d0*/  STS [R9+0x18000], R195 ;  /* 0x018000c309007388 */ /* 0x000fe80000000800 */
[----:B------:R-:W-:Y:S04]  /*a3e0*/  STS [R9+0x18400], R191 ;  /* 0x018400bf09007388 */ /* 0x000fe80000000800 */
[----:B------:R-:W-:Y:S04]  /*a3f0*/  STS [R9+0x18800], R187 ;  /* 0x018800bb09007388 */ /* 0x000fe80000000800 */
[----:B------:R-:W-:Y:S04]  /*a400*/  STS [R9+0x18c00], R183 ;  /* 0x018c00b709007388 */ /* 0x000fe80000000800 */
[----:B------:R-:W-:Y:S01]  /*a410*/  BAR.SYNC.DEFER_BLOCKING 0x0 ;  /* 0x0000000000007b1d */ /* 0x000fe20000010000 */
[----:B0-----:R-:W-:-:S04]  /*a420*/  FADD R15, -R4, R179 ;  /* 0x000000b3040f7221 */ /* 0x001fc80000000100 */
[----:B------:R-:W-:-:S06]  /*a430*/  FMUL R15, R15, 1.4426950216293334961 ;  /* 0x3fb8aa3b0f0f7820 */ /* 0x000fcc0000400000 */
[----:B------:R-:W0:Y:S01]  /*a440*/  MUFU.EX2 R15, R15 ;  /* 0x0000000f000f7308 */ /* 0x000e220000000800 */
[C---:B-1----:R-:W-:Y:S02]  /*a450*/  FMUL R44, R158.reuse, R104 ;  /* 0x000000689e2c7220 */ /* 0x042fe40000400000 */
[C---:B------:R-:W-:Y:S02]  /*a460*/  FMUL R45, R158.reuse, R105 ;  /* 0x000000699e2d7220 */ /* 0x040fe40000400000 */
[----:B------:R-:W-:Y:S01]  /*a470*/  FMUL R104, R158, R88 ;  /* 0x000000589e687220 */ /* 0x000fe20000400000 */
[----:B------:R-:W-:Y:S04]  /*a480*/  LDSM.16.M88.4 R116, [R14+0x18000] ;  /* 0x018000000e74783b */ /* 0x000fe80000000200 */
[----:B------:R-:W1:Y:S04]  /*a490*/  LDSM.16.M88.4 R20, [R8] ;  /* 0x000000000814783b */ /* 0x000e680000000200 */
[----:B------:R-:W2:Y:S01]  /*a4a0*/  LDSM.16.M88.4 R32, [R8+0x4000] ;  /* 0x004000000820783b */ /* 0x000ea20000000200 */
[----:B0-----:R-:W-:-:S02]  /*a4b0*/  FMUL R46, R15, R106 ;  /* 0x0000006a0f2e7220 */ /* 0x001fc40000400000 */
[C---:B------:R-:W-:Y:S01]  /*a4c0*/  FMUL R47, R15.reuse, R107 ;  /* 0x0000006b0f2f7220 */ /* 0x040fe20000400000 */
[----:B------:R-:W0:Y:S01]  /*a4d0*/  LDSM.16.M88.4 R24, [R8+0x2000] ;  /* 0x002000000818783b */ /* 0x000e220000000200 */
[C---:B------:R-:W-:Y:S02]  /*a4e0*/  FMUL R105, R158.reuse, R89 ;  /* 0x000000599e697220 */ /* 0x040fe40000400000 */
[C---:B------:R-:W-:Y:S01]  /*a4f0*/  FMUL R106, R15.reuse, R90 ;  /* 0x0000005a0f6a7220 */ /* 0x040fe20000400000 */
[----:B------:R-:W3:Y:S01]  /*a500*/  LDSM.16.M88.4 R28, [R8+0x6000] ;  /* 0x00600000081c783b */ /* 0x000ee20000000200 */
[----:B------:R-:W-:Y:S02]  /*a510*/  FMUL R107, R15, R91 ;  /* 0x0000005b0f6b7220 */ /* 0x000fe40000400000 */
[C---:B------:R-:W-:Y:S01]  /*a520*/  FMUL R112, R158.reuse, R100 ;  /* 0x000000649e707220 */ /* 0x040fe20000400000 */
[----:B------:R-:W4:Y:S01]  /*a530*/  LDSM.16.M88.4 R36, [R8+0x8000] ;  /* 0x008000000824783b */ /* 0x000f220000000200 */
[----:B------:R-:W-:-:S02]  /*a540*/  FMUL R113, R158, R101 ;  /* 0x000000659e717220 */ /* 0x000fc40000400000 */
[C---:B------:R-:W-:Y:S01]  /*a550*/  FMUL R114, R15.reuse, R102 ;  /* 0x000000660f727220 */ /* 0x040fe20000400000 */
[----:B------:R-:W5:Y:S01]  /*a560*/  LDSM.16.M88.4 R40, [R8+0xa000] ;  /* 0x00a000000828783b */ /* 0x000f620000000200 */
[----:B------:R-:W-:-:S03]  /*a570*/  FMUL R115, R15, R103 ;  /* 0x000000670f737220 */ /* 0x000fc60000400000 */
[----:B------:R-:W0:Y:S04]  /*a580*/  LDSM.16.M88.4 R88, [R8+0xc000] ;  /* 0x00c000000858783b */ /* 0x000e280000000200 */
[----:B------:R-:W0:Y:S01]  /*a590*/  LDSM.16.M88.4 R100, [R8+0xe000] ;  /* 0x00e000000864783b */ /* 0x000e220000000200 */
[----:B------:R-:W-:-:S03]  /*a5a0*/  LOP3.LUT R163, R14, 0x20, RZ, 0x3c, !PT ;  /* 0x000000200ea37812 */ /* 0x000fc600078e3cff */
[----:B------:R-:W0:Y:S01]  /*a5b0*/  LDSM.16.M88.4 R144, [R14+0x18800] ;  /* 0x018800000e90783b */ /* 0x000e220000000200 */
[----:B------:R-:W-:Y:S02]  /*a5c0*/  FADD R17, -R5, R177 ;  /* 0x000000b105117221 */ /* 0x000fe40000000100 */
[----:B------:R-:W-:Y:S01]  /*a5d0*/  FADD R16, -R6, R175 ;  /* 0x000000af06107221 */ /* 0x000fe20000000100 */
[----:B------:R-:W0:Y:S01]  /*a5e0*/  LDSM.16.M88.4 R124, [R163+0x18000] ;  /* 0x01800000a37c783b */ /* 0x000e220000000200 */
[----:B------:R-:W-:Y:S02]  /*a5f0*/  FMUL R17, R17, 1.4426950216293334961 ;  /* 0x3fb8aa3b11117820 */ /* 0x000fe40000400000 */
[----:B------:R-:W-:Y:S01]  /*a600*/  FMUL R16, R16, 1.4426950216293334961 ;  /* 0x3fb8aa3b10107820 */ /* 0x000fe20000400000 */
[C---:B-1----:R-:W-:Y:S01]  /*a610*/  HMMA.16816.F32 R44, R116.reuse, R20, R44 ;  /* 0x00000014742c723c */ /* 0x042fe2000000182c */
[C---:B------:R-:W-:Y:S01]  /*a620*/  FMUL R84, R158.reuse, R84 ;  /* 0x000000549e547220 */ /* 0x040fe20000400000 */
[----:B------:R1:W0:Y:S01]  /*a630*/  LDSM.16.M88.4 R140, [R163+0x18800] ;  /* 0x01880000a38c783b */ /* 0x0002220000000200 */
[----:B------:R-:W0:Y:S08]  /*a640*/  MUFU.EX2 R17, R17 ;  /* 0x0000001100117308 */ /* 0x000e300000000800 */
[----:B------:R-:W0:Y:S01]  /*a650*/  MUFU.EX2 R16, R16 ;  /* 0x0000001000107308 */ /* 0x000e220000000800 */
[----:B--2---:R-:W-:Y:S01]  /*a660*/  HMMA.16816.F32 R112, R116, R32, R112 ;  /* 0x000000207470723c */ /* 0x004fe20000001870 */
[----:B------:R-:W-:-:S02]  /*a670*/  FMUL R85, R158, R85 ;  /* 0x000000559e557220 */ /* 0x000fc40000400000 */
[C---:B------:R-:W-:Y:S02]  /*a680*/  FMUL R86, R15.reuse, R86 ;  /* 0x000000560f567220 */ /* 0x040fe40000400000 */
[C---:B------:R-:W-:Y:S02]  /*a690*/  FMUL R87, R15.reuse, R87 ;  /* 0x000000570f577220 */ /* 0x040fe40000400000 */
[C---:B------:R-:W-:Y:S02]  /*a6a0*/  FMUL R64, R158.reuse, R64 ;  /* 0x000000409e407220 */ /* 0x040fe40000400000 */
[----:B------:R-:W-:Y:S02]  /*a6b0*/  FMUL R65, R158, R65 ;  /* 0x000000419e417220 */ /* 0x000fe40000400000 */
[C---:B------:R-:W-:Y:S02]  /*a6c0*/  FMUL R66, R15.reuse, R66 ;  /* 0x000000420f427220 */ /* 0x040fe40000400000 */
        /* <DEDUP_REMOVED lines=12> */
[----:B------:R-:W-:Y:S01]  /*a790*/  FMUL R95, R15, R95 ;  /* 0x0000005f0f5f7220 */ /* 0x000fe20000400000 */
[----:B0-----:R-:W-:Y:S01]  /*a7a0*/  HMMA.16816.F32 R104, R116, R24, R104 ;  /* 0x000000187468723c */ /* 0x001fe20000001868 */
[----:B------:R-:W-:-:S02]  /*a7b0*/  FMUL R48, R17, R48 ;  /* 0x0000003011307220 */ /* 0x000fc40000400000 */
[C---:B------:R-:W-:Y:S02]  /*a7c0*/  FMUL R49, R17.reuse, R49 ;  /* 0x0000003111317220 */ /* 0x040fe40000400000 */
[C---:B------:R-:W-:Y:S02]  /*a7d0*/  FMUL R50, R16.reuse, R50 ;  /* 0x0000003210327220 */ /* 0x040fe40000400000 */
[C---:B------:R-:W-:Y:S01]  /*a7e0*/  FMUL R51, R16.reuse, R51 ;  /* 0x0000003310337220 */ /* 0x040fe20000400000 */
[----:B---3--:R-:W-:Y:S01]  /*a7f0*/  HMMA.16816.F32 R84, R116, R28, R84 ;  /* 0x0000001c7454723c */ /* 0x008fe20000001854 */
[C---:B------:R-:W-:Y:S02]  /*a800*/  FMUL R52, R17.reuse, R52 ;  /* 0x0000003411347220 */ /* 0x040fe40000400000 */
[----:B------:R-:W-:Y:S02]  /*a810*/  FMUL R53, R17, R53 ;  /* 0x0000003511357220 */ /* 0x000fe40000400000 */
[----:B------:R-:W-:-:S02]  /*a820*/  FMUL R54, R16, R54 ;  /* 0x0000003610367220 */ /* 0x000fc40000400000 */
[C---:B------:R-:W-:Y:S01]  /*a830*/  FMUL R55, R16.reuse, R55 ;  /* 0x0000003710377220 */ /* 0x040fe20000400000 */
[C---:B----4-:R-:W-:Y:S01]  /*a840*/  HMMA.16816.F32 R64, R116.reuse, R36, R64 ;  /* 0x000000247440723c */ /* 0x050fe20000001840 */
[C---:B------:R-:W-:Y:S02]  /*a850*/  FMUL R56, R17.reuse, R56 ;  /* 0x0000003811387220 */ /* 0x040fe40000400000 */
[C---:B------:R-:W-:Y:S02]  /*a860*/  FMUL R57, R17.reuse, R57 ;  /* 0x0000003911397220 */ /* 0x040fe40000400000 */
[C---:B------:R-:W-:Y:S02]  /*a870*/  FMUL R58, R16.reuse, R58 ;  /* 0x0000003a103a7220 */ /* 0x040fe40000400000 */
[----:B------:R-:W-:Y:S01]  /*a880*/  FMUL R59, R16, R59 ;  /* 0x0000003b103b7220 */ /* 0x000fe20000400000 */
[----:B-----5:R-:W-:Y:S01]  /*a890*/  HMMA.16816.F32 R108, R116, R40, R108 ;  /* 0x00000028746c723c */ /* 0x020fe2000000186c */
[----:B------:R-:W-:-:S02]  /*a8a0*/  FMUL R128, R17, R68 ;  /* 0x0000004411807220 */ /* 0x000fc40000400000 */
[C---:B------:R-:W-:Y:S02]  /*a8b0*/  FMUL R129, R17.reuse, R69 ;  /* 0x0000004511817220 */ /* 0x040fe40000400000 */
[C---:B------:R-:W-:Y:S02]  /*a8c0*/  FMUL R130, R16.reuse, R70 ;  /* 0x0000004610827220 */ /* 0x040fe40000400000 */
[C---:B------:R-:W-:Y:S01]  /*a8d0*/  FMUL R131, R16.reuse, R71 ;  /* 0x0000004710837220 */ /* 0x040fe20000400000 */
[----:B------:R-:W-:Y:S01]  /*a8e0*/  HMMA.16816.F32 R96, R116, R88, R96 ;  /* 0x000000587460723c */ /* 0x000fe20000001860 */
[C---:B------:R-:W-:Y:S02]  /*a8f0*/  FMUL R132, R17.reuse, R72 ;  /* 0x0000004811847220 */ /* 0x040fe40000400000 */
[----:B------:R-:W-:Y:S02]  /*a900*/  FMUL R133, R17, R73 ;  /* 0x0000004911857220 */ /* 0x000fe40000400000 */
[----:B------:R-:W-:-:S02]  /*a910*/  FMUL R134, R16, R74 ;  /* 0x0000004a10867220 */ /* 0x000fc40000400000 */
[C---:B------:R-:W-:Y:S01]  /*a920*/  FMUL R135, R16.reuse, R75 ;  /* 0x0000004b10877220 */ /* 0x040fe20000400000 */
[----:B------:R-:W-:Y:S01]  /*a930*/  HMMA.16816.F32 R92, R116, R100, R92 ;  /* 0x00000064745c723c */ /* 0x000fe2000000185c */
        /* <DEDUP_REMOVED lines=8> */
[C---:B------:R-:W-:Y:S02]  /*a9c0*/  FMUL R76, R17.reuse, R76 ;  /* 0x0000004c114c7220 */ /* 0x040fe40000400000 */
[----:B------:R-:W-:Y:S02]  /*a9d0*/  FMUL R77, R17, R77 ;  /* 0x0000004d114d7220 */ /* 0x000fe40000400000 */
[----:B------:R-:W-:-:S02]  /*a9e0*/  FMUL R78, R16, R78 ;  /* 0x0000004e104e7220 */ /* 0x000fc40000400000 */
[----:B------:R-:W-:Y:S01]  /*a9f0*/  FMUL R79, R16, R79 ;  /* 0x0000004f104f7220 */ /* 0x000fe20000400000 */
[----:B------:R-:W-:Y:S01]  /*aa00*/  HMMA.16816.F32 R48, R144, R20, R48 ;  /* 0x000000149030723c */ /* 0x000fe20000001830 */
[----:B-1----:R-:W-:Y:S02]  /*aa10*/  LOP3.LUT R163, R14, 0x40, RZ, 0x3c, !PT ;  /* 0x000000400ea37812 */ /* 0x002fe400078e3cff */
[----:B------:R-:W-:-:S03]  /*aa20*/  LOP3.LUT R181, R8, 0x40, RZ, 0x3c, !PT ;  /* 0x0000004008b57812 */ /* 0x000fc600078e3cff */
[----:B------:R-:W-:Y:S02]  /*aa30*/  LDSM.16.M88.4 R168, [R163+0x18000] ;  /* 0x01800000a3a8783b */ /* 0x000fe40000000200 */
[C---:B------:R-:W-:Y:S02]  /*aa40*/  HMMA.16816.F32 R52, R144.reuse, R24, R52 ;  /* 0x000000189034723c */ /* 0x040fe40000001834 */
[----:B------:R-:W0:Y:S04]  /*aa50*/  LDSM.16.M88.4 R60, [R181+0x6000] ;  /* 0x00600000b53c783b */ /* 0x000e280000000200 */
[----:B------:R-:W1:Y:S02]  /*aa60*/  LDSM.16.M88.4 R68, [R181+0x8000] ;  /* 0x00800000b544783b */ /* 0x000e640000000200 */
[C---:B------:R-:W-:Y:S02]  /*aa70*/  HMMA.16816.F32 R56, R144.reuse, R32, R56 ;  /* 0x000000209038723c */ /* 0x040fe40000001838 */
[----:B------:R-:W2:Y:S04]  /*aa80*/  LDSM.16.M88.4 R72, [R181+0xa000] ;  /* 0x00a00000b548783b */ /* 0x000ea80000000200 */
[----:B------:R-:W3:Y:S02]  /*aa90*/  LDSM.16.M88.4 R80, [R181+0xc000] ;  /* 0x00c00000b550783b */ /* 0x000ee40000000200 */
[C---:B------:R-:W-:Y:S02]  /*aaa0*/  HMMA.16816.F32 R116, R144.reuse, R28, R116 ;  /* 0x0000001c9074723c */ /* 0x040fe40000001874 */
[----:B------:R-:W-:Y:S04]  /*aab0*/  LDSM.16.M88.4 R120, [R181+0x2000] ;  /* 0x00200000b578783b */ /* 0x000fe80000000200 */
[----:B------:R-:W-:Y:S02]  /*aac0*/  LDSM.16.M88.4 R172, [R163+0x18800] ;  /* 0x01880000a3ac783b */ /* 0x000fe40000000200 */
[C---:B------:R-:W-:Y:S08]  /*aad0*/  HMMA.16816.F32 R128, R144.reuse, R36, R128 ;  /* 0x000000249080723c */ /* 0x040ff00000001880 */
[C---:B------:R-:W-:Y:S08]  /*aae0*/  HMMA.16816.F32 R132, R144.reuse, R40, R132 ;  /* 0x000000289084723c */ /* 0x040ff00000001884 */
[C---:B------:R-:W-:Y:S08]  /*aaf0*/  HMMA.16816.F32 R136, R144.reuse, R88, R136 ;  /* 0x000000589088723c */ /* 0x040ff00000001888 */
[----:B------:R-:W-:Y:S01]  /*ab00*/  HMMA.16816.F32 R144, R144, R100, R76 ;  /* 0x000000649090723c */ /* 0x000fe2000000184c */
[----:B------:R-:W4:Y:S07]  /*ab10*/  LDSM.16.M88.4 R76, [R181+0xe000] ;  /* 0x00e00000b54c783b */ /* 0x000f2e0000000200 */
[C---:B------:R-:W-:Y:S01]  /*ab20*/  HMMA.16816.F32 R148, R124.reuse, R22, R44 ;  /* 0x000000167c94723c */ /* 0x040fe2000000182c */
[----:B------:R-:W-:Y:S07]  /*ab30*/  LDSM.16.M88.4 R44, [R181+0x4000] ;  /* 0x00400000b52c783b */ /* 0x000fee0000000200 */
[----:B------:R-:W-:Y:S01]  /*ab40*/  HMMA.16816.F32 R164, R124, R34, R112 ;  /* 0x000000227ca4723c */ /* 0x000fe20000001870 */
[----:B------:R-:W5:Y:S01]  /*ab50*/  LDSM.16.M88.4 R112, [R181] ;  /* 0x00000000b570783b */ /* 0x000f620000000200 */
[----:B------:R-:W-:-:S06]  /*ab60*/  LOP3.LUT R18, R14, 0x60, RZ, 0x3c, !PT ;  /* 0x000000600e127812 */ /* 0x000fcc00078e3cff */
[C---:B------:R-:W-:Y:S08]  /*ab70*/  HMMA.16816.F32 R84, R124.reuse, R30, R84 ;  /* 0x0000001e7c54723c */ /* 0x040ff00000001854 */
[C---:B------:R-:W-:Y:S08]  /*ab80*/  HMMA.16816.F32 R64, R124.reuse, R38, R64 ;  /* 0x000000267c40723c */ /* 0x040ff00000001840 */
[C---:B------:R-:W-:Y:S08]  /*ab90*/  HMMA.16816.F32 R108, R124.reuse, R42, R108 ;  /* 0x0000002a7c6c723c */ /* 0x040ff0000000186c */
[C---:B------:R-:W-:Y:S08]  /*aba0*/  HMMA.16816.F32 R96, R124.reuse, R90, R96 ;  /* 0x0000005a7c60723c */ /* 0x040ff00000001860 */
[C---:B------:R-:W-:Y:S08]  /*abb0*/  HMMA.16816.F32 R92, R124.reuse, R102, R92 ;  /* 0x000000667c5c723c */ /* 0x040ff0000000185c */
[----:B------:R-:W-:Y:S08]  /*abc0*/  HMMA.16816.F32 R104, R124, R26, R104 ;  /* 0x0000001a7c68723c */ /* 0x000ff00000001868 */
[C---:B------:R-:W-:Y:S01]  /*abd0*/  HMMA.16816.F32 R48, R140.reuse, R22, R48 ;  /* 0x000000168c30723c */ /* 0x040fe20000001830 */
[----:B------:R-:W-:Y:S07]  /*abe0*/  LDSM.16.M88.4 R20, [R18+0x18800] ;  /* 0x018800001214783b */ /* 0x000fee0000000200 */
[C---:B------:R-:W-:Y:S01]  /*abf0*/  HMMA.16816.F32 R52, R140.reuse, R26, R52 ;  /* 0x0000001a8c34723c */ /* 0x040fe20000001834 */
[----:B------:R0:W0:Y:S07]  /*ac00*/  LDSM.16.M88.4 R24, [R18+0x18000] ;  /* 0x018000001218783b */ /* 0x00002e0000000200 */
[C---:B------:R-:W-:Y:S08]  /*ac10*/  HMMA.16816.F32 R56, R140.reuse, R34, R56 ;  /* 0x000000228c38723c */ /* 0x040ff00000001838 */
[C---:B------:R-:W-:Y:S08]  /*ac20*/  HMMA.16816.F32 R116, R140.reuse, R30, R116 ;  /* 0x0000001e8c74723c */ /* 0x040ff00000001874 */
[C---:B------:R-:W-:Y:S08]  /*ac30*/  HMMA.16816.F32 R128, R140.reuse, R38, R128 ;  /* 0x000000268c80723c */ /* 0x040ff00000001880 */
[C---:B------:R-:W-:Y:S08]  /*ac40*/  HMMA.16816.F32 R132, R140.reuse, R42, R132 ;  /* 0x0000002a8c84723c */ /* 0x040ff00000001884 */
[C---:B------:R-:W-:Y:S08]  /*ac50*/  HMMA.16816.F32 R136, R140.reuse, R90, R136 ;  /* 0x0000005a8c88723c */ /* 0x040ff00000001888 */
[----:B------:R-:W-:Y:S08]  /*ac60*/  HMMA.16816.F32 R144, R140, R102, R144 ;  /* 0x000000668c90723c */ /* 0x000ff00000001890 */
[C---:B0-----:R-:W-:Y:S08]  /*ac70*/  HMMA.16816.F32 R84, R168.reuse, R60, R84 ;  /* 0x0000003ca854723c */ /* 0x041ff00000001854 */
[C---:B-1----:R-:W-:Y:S08]  /*ac80*/  HMMA.16816.F32 R64, R168.reuse, R68, R64 ;  /* 0x00000044a840723c */ /* 0x042ff00000001840 */
[C---:B--2---:R-:W-:Y:S08]  /*ac90*/  HMMA.16816.F32 R108, R168.reuse, R72, R108 ;  /* 0x00000048a86c723c */ /* 0x044ff0000000186c */
[C---:B---3--:R-:W-:Y:S08]  /*aca0*/  HMMA.16816.F32 R96, R168.reuse, R80, R96 ;  /* 0x00000050a860723c */ /* 0x048ff00000001860 */
[C---:B----4-:R-:W-:Y:S08]  /*acb0*/  HMMA.16816.F32 R92, R168.reuse, R76, R92 ;  /* 0x0000004ca85c723c */ /* 0x050ff0000000185c */
[C---:B-----5:R-:W-:Y:S08]  /*acc0*/  HMMA.16816.F32 R148, R168.reuse, R112, R148 ;  /* 0x00000070a894723c */ /* 0x060ff00000001894 */
[C---:B------:R-:W-:Y:S08]  /*acd0*/  HMMA.16816.F32 R88, R168.reuse, R120, R104 ;  /* 0x00000078a858723c */ /* 0x040ff00000001868 */
[----:B------:R-:W-:Y:S08]  /*ace0*/  HMMA.16816.F32 R164, R168, R44, R164 ;  /* 0x0000002ca8a4723c */ /* 0x000ff000000018a4 */
[C---:B------:R-:W-:Y:S08]  /*acf0*/  HMMA.16816.F32 R48, R172.reuse, R112, R48 ;  /* 0x00000070ac30723c */ /* 0x040ff00000001830 */
[C---:B------:R-:W-:Y:S08]  /*ad00*/  HMMA.16816.F32 R52, R172.reuse, R120, R52 ;  /* 0x00000078ac34723c */ /* 0x040ff00000001834 */
[C---:B------:R-:W-:Y:S08]  /*ad10*/  HMMA.16816.F32 R56, R172.reuse, R44, R56 ;  /* 0x0000002cac38723c */ /* 0x040ff00000001838 */
[C---:B------:R-:W-:Y:S08]  /*ad20*/  HMMA.16816.F32 R116, R172.reuse, R60, R116 ;  /* 0x0000003cac74723c */ /* 0x040ff00000001874 */
[C---:B------:R-:W-:Y:S08]  /*ad30*/  HMMA.16816.F32 R128, R172.reuse, R68, R128 ;  /* 0x00000044ac80723c */ /* 0x040ff00000001880 */
[C---:B------:R-:W-:Y:S08]  /*ad40*/  HMMA.16816.F32 R132, R172.reuse, R72, R132 ;  /* 0x00000048ac84723c */ /* 0x040ff00000001884 */
[C---:B------:R-:W-:Y:S08]  /*ad50*/  HMMA.16816.F32 R136, R172.reuse, R80, R136 ;  /* 0x00000050ac88723c */ /* 0x040ff00000001888 */
[----:B------:R-:W-:Y:S01]  /*ad60*/  HMMA.16816.F32 R144, R172, R76, R144 ;  /* 0x0000004cac90723c */ /* 0x000fe20000001890 */
[----:B------:R-:W-:-:S04]  /*ad70*/  IADD3 R203, R203, 0x40, RZ ;  /* 0x00000040cbcb7810 */ /* 0x000fc80007ffe0ff */
[----:B------:R-:W-:Y:S01]  /*ad80*/  ISETP.GE.AND P2, PT, R203, c[0x0][0x1d0], PT ;  /* 0x00007400cb007a0c */ /* 0x000fe20003f46270 */
[----:B------:R-:W-:Y:S02]  /*ad90*/  IMAD.MOV.U32 R18, RZ, RZ, 0x40 ;  /* 0x00000040ff127424 */ /* 0x000fe400078e00ff */
[----:B------:R-:W-:Y:S01]  /*ada0*/  HMMA.16816.F32 R84, R24, R62, R84 ;  /* 0x0000003e1854723c */ /* 0x000fe20000001854 */
[----:B------:R-:W-:Y:S01]  /*adb0*/  FFMA R211, R15, R211, R161 ;  /* 0x000000d30fd37223 */ /* 0x000fe200000000a1 */
[----:B------:R-:W-:Y:S01]  /*adc0*/  MOV R181, R3 ;  /* 0x0000000300b57202 */ /* 0x000fe20000000f00 */
[----:B------:R-:W-:Y:S01]  /*add0*/  IMAD R13, R18, c[0x0][0x1a4], R13 ;  /* 0x00006900120d7a24 */ /* 0x000fe200078e020d */
[----:B------:R-:W-:-:S04]  /*ade0*/  MOV R179, R4 ;  /* 0x0000000400b37202 */ /* 0x000fc80000000f00 */
[----:B------:R-:W-:Y:S01]  /*adf0*/  HMMA.16816.F32 R64, R24, R70, R64 ;  /* 0x000000461840723c */ /* 0x000fe20000001840 */
[----:B------:R-:W-:Y:S01]  /*ae00*/  IMAD R12, R18, c[0x0][0x1b4], R12 ;  /* 0x00006d00120c7a24 */ /* 0x000fe200078e020c */
[----:B------:R-:W-:Y:S01]  /*ae10*/  MOV R175, R6 ;  /* 0x0000000600af7202 */ /* 0x000fe20000000f00 */
[----:B------:R-:W-:-:S05]  /*ae20*/  FFMA R209, R17, R209, R159 ;  /* 0x000000d111d17223 */ /* 0x000fca000000009f */
[----:B------:R-:W-:Y:S01]  /*ae30*/  HMMA.16816.F32 R108, R24, R74, R108 ;  /* 0x0000004a186c723c */ /* 0x000fe2000000186c */
[----:B------:R-:W-:Y:S02]  /*ae40*/  FFMA R207, R16, R207, R160 ;  /* 0x000000cf10cf7223 */ /* 0x000fe400000000a0 */
[----:B------:R-:W-:-:S05]  /*ae50*/  IMAD.MOV.U32 R177, RZ, RZ, R5 ;  /* 0x000000ffffb17224 */ /* 0x000fca00078e0005 */
[C---:B------:R-:W-:Y:S08]  /*ae60*/  HMMA.16816.F32 R96, R24.reuse, R82, R96 ;  /* 0x000000521860723c */ /* 0x040ff00000001860 */
[C---:B------:R-:W-:Y:S08]  /*ae70*/  HMMA.16816.F32 R92, R24.reuse, R78, R92 ;  /* 0x0000004e185c723c */ /* 0x040ff0000000185c */
[C---:B------:R-:W-:Y:S08]  /*ae80*/  HMMA.16816.F32 R104, R24.reuse, R114, R148 ;  /* 0x000000721868723c */ /* 0x040ff00000001894 */
        /* <DEDUP_REMOVED lines=10> */
[----:B------:R-:W-:Y:S01]  /*af30*/  @P2 CALL.REL.NOINC `(.L_x_0) ;  /* 0x0000001000002944 */ /* 0x000fe20003c00000 */
[----:B------:R-:W-:Y:S06]  /*af40*/  BRA `(.L_x_1) ;  /* 0xffffa2d000007947 */ /* 0x000fec000383ffff */
.L_x_0:
[----:B------:R-:W-:-:S03]  /*af50*/  NOP ;  /* 0x0000000000007918 */ /* 0x000fc60000000000 */
[----:B------:R-:W0:Y:S01]  /*af60*/  S2R R20, SR_TID.X ;  /* 0x0000000000147919 */ /* 0x000e220000002100 */
[----:B------:R-:W-:Y:S01]  /*af70*/  MOV R174, c[0x0][0x1c8] ;  /* 0x0000720000ae7a02 */ /* 0x000fe20000000f00 */
[----:B------:R-:W-:Y:S01]  /*af80*/  IMAD.MOV.U32 R204, RZ, RZ, R87 ;  /* 0x000000ffffcc7224 */ /* 0x000fe200078e0057 */
[----:B------:R-:W-:Y:S01]  /*af90*/  MOV R212, R54 ;  /* 0x0000003600d47202 */ /* 0x000fe20000000f00 */
[----:B------:R-:W1:Y:S01]  /*afa0*/  S2R R227, SR_CTAID.X ;  /* 0x0000000000e37919 */ /* 0x000e620000002500 */
[----:B------:R-:W-:Y:S01]  /*afb0*/  IMAD.MOV.U32 R54, RZ, RZ, R58 ;  /* 0x000000ffff367224 */ /* 0x000fe200078e003a */
[----:B------:R-:W-:Y:S01]  /*afc0*/  MOV R58, R60 ;  /* 0x0000003c003a7202 */ /* 0x000fe20000000f00 */
[----:B------:R-:W-:Y:S01]  /*afd0*/  FMUL R60, R211, 8388608 ;  /* 0x4b000000d33c7820 */ /* 0x000fe20000400000 */
[----:B------:R-:W2:Y:S01]  /*afe0*/  S2R R234, SR_CTAID.Y ;  /* 0x0000000000ea7919 */ /* 0x000ea20000002600 */
[----:B------:R-:W-:Y:S01]  /*aff0*/  MOV R202, R85 ;  /* 0x0000005500ca7202 */ /* 0x000fe20000000f00 */
[C---:B------:R-:W-:Y:S01]  /*b000*/  FMUL R87, R207.reuse, 8388608 ;  /* 0x4b000000cf577820 */ /* 0x040fe20000400000 */
[----:B------:R-:W-:Y:S01]  /*b010*/  MOV R224, R82 ;  /* 0x0000005200e07202 */ /* 0x000fe20000000f00 */
[----:B------:R-:W3:Y:S01]  /*b020*/  S2R R18, SR_TID.X ;  /* 0x0000000000127919 */ /* 0x000ee20000002100 */
[----:B------:R-:W-:Y:S01]  /*b030*/  MOV R228, R74 ;  /* 0x0000004a00e47202 */ /* 0x000fe20000000f00 */
[----:B------:R-:W-:Y:S01]  /*b040*/  IMAD.MOV.U32 R210, RZ, RZ, R51 ;  /* 0x000000ffffd27224 */ /* 0x000fe200078e0033 */
[----:B------:R-:W-:Y:S01]  /*b050*/  MOV R214, R55 ;  /* 0x0000003700d67202 */ /* 0x000fe20000000f00 */
[----:B------:R-:W-:Y:S01]  /*b060*/  IMAD.MOV.U32 R216, RZ, RZ, R72 ;  /* 0x000000ffffd87224 */ /* 0x000fe200078e0048 */
[----:B------:R-:W-:Y:S01]  /*b070*/  MOV R220, R61 ;  /* 0x0000003d00dc7202 */ /* 0x000fe20000000f00 */
[----:B------:R-:W-:Y:S01]  /*b080*/  IMAD.MOV.U32 R61, RZ, RZ, R62 ;  /* 0x000000ffff3d7224 */ /* 0x000fe200078e003e */
[----:B------:R-:W-:Y:S01]  /*b090*/  FSETP.GEU.AND P5, PT, R207, 1.175494350822287508e-38, PT ;  /* 0x00800000cf00780b */ /* 0x000fe20003fae000 */
[----:B------:R-:W-:Y:S01]  /*b0a0*/  IMAD.MOV.U32 R226, RZ, RZ, R81 ;  /* 0x000000ffffe27224 */ /* 0x000fe200078e0051 */
[----:B------:R-:W-:Y:S01]  /*b0b0*/  MOV R230, R70 ;  /* 0x0000004600e67202 */ /* 0x000fe20000000f00 */
[----:B------:R-:W-:Y:S01]  /*b0c0*/  IMAD.MOV.U32 R218, RZ, RZ, R77 ;  /* 0x000000ffffda7224 */ /* 0x000fe200078e004d */
[----:B------:R-:W-:Y:S01]  /*b0d0*/  MOV R74, R83 ;  /* 0x00000053004a7202 */ /* 0x000fe20000000f00 */
[----:B------:R-:W-:Y:S01]  /*b0e0*/  BAR.SYNC.DEFER_BLOCKING 0x0 ;  /* 0x0000000000007b1d */ /* 0x000fe20000010000 */
[----:B0-----:R-:W-:-:S02]  /*b0f0*/  SHF.R.U32.HI R16, RZ, 0x5, R20 ;  /* 0x00000005ff107819 */ /* 0x001fc40000011614 */
[----:B------:R-:W-:Y:S02]  /*b100*/  LOP3.LUT R231, R20, 0x1f, RZ, 0xc0, !PT ;  /* 0x0000001f14e77812 */ /* 0x000fe400078ec0ff */
[----:B------:R-:W-:Y:S02]  /*b110*/  SGXT.U32 R16, R16, 0x3 ;  /* 0x000000031010781a */ /* 0x000fe40000000000 */
[----:B-1----:R-:W-:Y:S01]  /*b120*/  LEA R227, R227, R231, 0x5 ;  /* 0x000000e7e3e37211 */ /* 0x002fe200078e28ff */
[----:B--2---:R-:W-:Y:S01]  /*b130*/  IMAD R0, R234, c[0x0][0x1c0], RZ ;  /* 0x00007000ea007a24 */ /* 0x004fe200078e02ff */
[----:B------:R-:W-:Y:S01]  /*b140*/  SHF.L.U32 R7, R20, 0xc, RZ ;  /* 0x0000000c14077819 */ /* 0x000fe200000006ff */
[----:B------:R-:W-:Y:S01]  /*b150*/  IMAD R16, R16, c[0x0][0x1c8], RZ ;  /* 0x0000720010107a24 */ /* 0x000fe200078e02ff */
[----:B------:R-:W-:Y:S01]  /*b160*/  SHF.L.U32 R12, R20, 0x4, RZ ;  /* 0x00000004140c7819 */ /* 0x000fe200000006ff */
[----:B------:R-:W-:Y:S01]  /*b170*/  IMAD R2, R227, c[0x0][0x1c4], RZ ;  /* 0x00007100e3027a24 */ /* 0x000fe200078e02ff */
[----:B------:R-:W-:Y:S01]  /*b180*/  LOP3.LUT R8, R7, 0x6000, RZ, 0xc0, !PT ;  /* 0x0000600007087812 */ /* 0x000fe200078ec0ff */
[----:B------:R-:W-:Y:S01]  /*b190*/  IMAD R9, R174, 0x8, R16 ;  /* 0x00000008ae097824 */ /* 0x000fe200078e0210 */
[----:B---3--:R-:W-:Y:S01]  /*b1a0*/  LOP3.LUT R22, R18, 0xff, RZ, 0xc0, !PT ;  /* 0x000000ff12167812 */ /* 0x008fe200078ec0ff */
[----:B------:R-:W-:Y:S01]  /*b1b0*/  IMAD.SHL.U32 R180, R0, 0x2, RZ ;  /* 0x0000000200b47824 */ /* 0x000fe200078e00ff */
[----:B------:R-:W-:Y:S01]  /*b1c0*/  SHF.L.U32 R7, R2, 0x1, RZ ;  /* 0x0000000102077819 */ /* 0x000fe200000006ff */
[----:B------:R-:W-:Y:S01]  /*b1d0*/  IMAD.HI R181, R0, 0x2, RZ ;  /* 0x0000000200b57827 */ /* 0x000fe200078e02ff */
[----:B------:R-:W-:-:S02]  /*b1e0*/  LEA R11, R174, R9, 0x3 ;  /* 0x00000009ae0b7211 */ /* 0x000fc400078e18ff */
[----:B------:R-:W-:Y:S02]  /*b1f0*/  LOP3.LUT R18, R18, 0x3f, RZ, 0xc0, !PT ;  /* 0x0000003f12127812 */ /* 0x000fe400078ec0ff */
[----:B------:R-:W-:Y:S02]  /*b200*/  LEA R13, R174, R11, 0x3 ;  /* 0x0000000bae0d7211 */ /* 0x000fe400078e18ff */
[----:B------:R-:W-:Y:S01]  /*b210*/  IADD3 R180, P1, P2, R7, c[0x0][0x178], R180 ;  /* 0x00005e0007b47a10 */ /* 0x000fe20007a3e0b4 */
[----:B------:R-:W-:Y:S01]  /*b220*/  IMAD R119, R18, 0x10, R8 ;  /* 0x0000001012777824 */ /* 0x000fe200078e0208 */
[----:B------:R-:W-:Y:S01]  /*b230*/  SHF.L.U32 R7, R20, 0x2, RZ ;  /* 0x0000000214077819 */ /* 0x000fe200000006ff */
[----:B------:R-:W-:Y:S01]  /*b240*/  IMAD R15, R174, 0x8, R13 ;  /* 0x00000008ae0f7824 */ /* 0x000fe200078e020d */
[C---:B------:R-:W-:Y:S01]  /*b250*/  LOP3.LUT R200, R20.reuse, 0x18, RZ, 0xc0, !PT ;  /* 0x0000001814c87812 */ /* 0x040fe200078ec0ff */
[----:B------:R-:W-:Y:S01]  /*b260*/  IMAD.SHL.U32 R8, R20, 0x20, RZ ;  /* 0x0000002014087824 */ /* 0x000fe200078e00ff */
[----:B------:R-:W-:-:S02]  /*b270*/  LOP3.LUT R7, R7, 0x70, RZ, 0xc0, !PT ;  /* 0x0000007007077812 */ /* 0x000fc400078ec0ff */
[----:B------:R-:W-:Y:S02]  /*b280*/  LEA R17, R174, R15, 0x3 ;  /* 0x0000000fae117211 */ /* 0x000fe400078e18ff */
[----:B------:R-:W-:Y:S02]  /*b290*/  LOP3.LUT R115, R12, 0x70, RZ, 0xc0, !PT ;  /* 0x000000700c737812 */ /* 0x000fe400078ec0ff */
[----:B------:R-:W-:Y:S02]  /*b2a0*/  LEA R19, R174, R17, 0x3 ;  /* 0x00000011ae137211 */ /* 0x000fe400078e18ff */
[----:B------:R-:W-:Y:S01]  /*b2b0*/  LOP3.LUT R117, R7, 0x1c60, R8, 0x78, !PT ;  /* 0x00001c6007757812 */ /* 0x000fe200078e7808 */
[----:B------:R-:W-:Y:S01]  /*b2c0*/  IMAD.HI R8, R2, 0x2, RZ ;  /* 0x0000000202087827 */ /* 0x000fe200078e02ff */
[----:B------:R-:W-:Y:S02]  /*b2d0*/  LOP3.LUT R18, R20, 0xc0, RZ, 0xc0, !PT ;  /* 0x000000c014127812 */ /* 0x000fe400078ec0ff */
[----:B------:R-:W-:Y:S01]  /*b2e0*/  LEA.HI R2, R200, R115, RZ, 0x1f ;  /* 0x00000073c8027211 */ /* 0x000fe200078ff8ff */
[----:B------:R-:W-:Y:S01]  /*b2f0*/  IMAD R21, R174, 0x8, R19 ;  /* 0x00000008ae157824 */ /* 0x000fe200078e0213 */
[----:B------:R-:W-:Y:S01]  /*b300*/  SHF.R.U32.HI R10, RZ, 0x1, R18 ;  /* 0x00000001ff0a7819 */ /* 0x000fe20000011612 */
[----:B------:R-:W-:Y:S01]  /*b310*/  IMAD R200, R200, 0x400, R117 ;  /* 0x00000400c8c87824 */ /* 0x000fe200078e0275 */
[----:B------:R-:W-:-:S02]  /*b320*/  IADD3.X R181, R8, c[0x0][0x17c], R181, P1, P2 ;  /* 0x00005f0008b57a10 */ /* 0x000fc40000fe44b5 */
[C---:B------:R-:W-:Y:S02]  /*b330*/  LEA R23, R174.reuse, R21, 0x3 ;  /* 0x00000015ae177211 */ /* 0x040fe400078e18ff */
[----:B------:R-:W-:Y:S02]  /*b340*/  LOP3.LUT R0, R119, R10, RZ, 0x3c, !PT ;  /* 0x0000000a77007212 */ /* 0x000fe400078e3cff */
[C---:B------:R-:W-:Y:S02]  /*b350*/  LEA R25, R174.reuse, R23, 0x3 ;  /* 0x00000017ae197211 */ /* 0x040fe400078e18ff */
[-C--:B------:R-:W-:Y:S02]  /*b360*/  LEA R194, P3, R11, R180.reuse, 0x1 ;  /* 0x000000b40bc27211 */ /* 0x080fe400078608ff */
[----:B------:R-:W-:Y:S01]  /*b370*/  LEA R196, P2, R9, R180, 0x1 ;  /* 0x000000b409c47211 */ /* 0x000fe200078408ff */
[----:B------:R-:W-:Y:S01]  /*b380*/  IMAD R27, R174, 0x8, R25 ;  /* 0x00000008ae1b7824 */ /* 0x000fe200078e0219 */
[----:B------:R-:W-:-:S02]  /*b390*/  LEA.HI.X.SX32 R195, R11, R181, 0x1, P3 ;  /* 0x000000b50bc37211 */ /* 0x000fc400018f0eff */
[-C--:B------:R-:W-:Y:S02]  /*b3a0*/  LEA R188, P3, R17, R180.reuse, 0x1 ;  /* 0x000000b411bc7211 */ /* 0x080fe400078608ff */
[C---:B------:R-:W-:Y:S02]  /*b3b0*/  LEA R29, R174.reuse, R27, 0x3 ;  /* 0x0000001bae1d7211 */ /* 0x040fe400078e18ff */
[----:B------:R-:W-:Y:S02]  /*b3c0*/  LEA.HI.X.SX32 R197, R9, R181, 0x1, P2 ;  /* 0x000000b509c57211 */ /* 0x000fe400010f0eff */
[----:B------:R-:W-:Y:S02]  /*b3d0*/  LEA R31, R174, R29, 0x3 ;  /* 0x0000001dae1f7211 */ /* 0x000fe400078e18ff */
[-C--:B------:R-:W-:Y:S02]  /*b3e0*/  LEA R198, P1, R16, R180.reuse, 0x1 ;  /* 0x000000b410c67211 */ /* 0x080fe400078208ff */
[----:B------:R-:W-:Y:S01]  /*b3f0*/  LEA R190, P2, R15, R180, 0x1 ;  /* 0x000000b40fbe7211 */ /* 0x000fe200078408ff */
[----:B------:R-:W-:Y:S01]  /*b400*/  IMAD R33, R174, 0x8, R31 ;  /* 0x00000008ae217824 */ /* 0x000fe200078e021f */
[----:B------:R-:W-:-:S02]  /*b410*/  LEA.HI.X.SX32 R189, R17, R181, 0x1, P3 ;  /* 0x000000b511bd7211 */ /* 0x000fc400018f0eff */
[-C--:B------:R-:W-:Y:S02]  /*b420*/  LEA R182, P3, R23, R180.reuse, 0x1 ;  /* 0x000000b417b67211 */ /* 0x080fe400078608ff */
[----:B------:R-:W-:Y:S02]  /*b430*/  LEA R35, R174, R33, 0x3 ;  /* 0x00000021ae237211 */ /* 0x000fe400078e18ff */
[-C--:B------:R-:W-:Y:S02]  /*b440*/  LEA.HI.X.SX32 R199, R16, R181.reuse, 0x1, P1 ;  /* 0x000000b510c77211 */ /* 0x080fe400008f0eff */
[----:B------:R-:W-:Y:S01]  /*b450*/  LEA.HI.X.SX32 R191, R15, R181, 0x1, P2 ;  /* 0x000000b50fbf7211 */ /* 0x000fe200010f0eff */
[----:B------:R-:W-:Y:S01]  /*b460*/  IMAD R37, R174, 0x8, R35 ;  /* 0x00000008ae257824 */ /* 0x000fe200078e0223 */
[-C--:B------:R-:W-:Y:S02]  /*b470*/  LEA R192, P1, R13, R180.reuse, 0x1 ;  /* 0x000000b40dc07211 */ /* 0x080fe400078208ff */
[----:B------:R-:W-:-:S02]  /*b480*/  LEA R184, P2, R21, R180, 0x1 ;  /* 0x000000b415b87211 */ /* 0x000fc400078408ff */
[C---:B------:R-:W-:Y:S02]  /*b490*/  LEA R39, R174.reuse, R37, 0x3 ;  /* 0x00000025ae277211 */ /* 0x040fe400078e18ff */
[----:B------:R-:W-:Y:S02]  /*b4a0*/  LEA.HI.X.SX32 R183, R23, R181, 0x1, P3 ;  /* 0x000000b517b77211 */ /* 0x000fe400018f0eff */
[C---:B------:R-:W-:Y:S02]  /*b4b0*/  LEA R41, R174.reuse, R39, 0x3 ;  /* 0x00000027ae297211 */ /* 0x040fe400078e18ff */
[----:B------:R-:W-:Y:S02]  /*b4c0*/  LEA R12, P3, R29, R180, 0x1 ;  /* 0x000000b41d0c7211 */ /* 0x000fe400078608ff */
[----:B------:R-:W-:Y:S02]  /*b4d0*/  LEA R43, R174, R41, 0x3 ;  /* 0x00000029ae2b7211 */ /* 0x000fe400078e18ff */
[----:B------:R-:W-:-:S02]  /*b4e0*/  LEA.HI.X.SX32 R193, R13, R181, 0x1, P1 ;  /* 0x000000b50dc17211 */ /* 0x000fc400008f0eff */
[C---:B------:R-:W-:Y:S02]  /*b4f0*/  LEA R45, R174.reuse, R43, 0x3 ;  /* 0x0000002bae2d7211 */ /* 0x040fe400078e18ff */
[-C--:B------:R-:W-:Y:S02]  /*b500*/  LEA.HI.X.SX32 R185, R21, R181.reuse, 0x1, P2 ;  /* 0x000000b515b97211 */ /* 0x080fe400010f0eff */
[-C--:B------:R-:W-:Y:S01]  /*b510*/  LEA R186, P1, R19, R180.reuse, 0x1 ;  /* 0x000000b413ba7211 */ /* 0x080fe200078208ff */
[C---:B------:R-:W-:Y:S01]  /*b520*/  IMAD R47, R174.reuse, 0x8, R45 ;  /* 0x00000008ae2f7824 */ /* 0x040fe200078e022d */
[----:B------:R-:W-:Y:S02]  /*b530*/  LEA R10, P2, R27, R180, 0x1 ;  /* 0x000000b41b0a7211 */ /* 0x000fe400078408ff */
[----:B------:R-:W-:Y:S02]  /*b540*/  LEA.HI.X.SX32 R13, R29, R181, 0x1, P3 ;  /* 0x000000b51d0d7211 */ /* 0x000fe400018f0eff */
[----:B------:R-:W-:-:S02]  /*b550*/  LEA R113, R174, R47, 0x3 ;  /* 0x0000002fae717211 */ /* 0x000fc400078e18ff */
[----:B------:R-:W-:Y:S02]  /*b560*/  LEA R18, P3, R35, R180, 0x1 ;  /* 0x000000b423127211 */ /* 0x000fe400078608ff */
[C---:B------:R-:W-:Y:S02]  /*b570*/  LEA R115, R174.reuse, R113, 0x3 ;  /* 0x00000071ae737211 */ /* 0x040fe400078e18ff */
[----:B------:R-:W-:Y:S02]  /*b580*/  LEA.HI.X.SX32 R187, R19, R181, 0x1, P1 ;  /* 0x000000b513bb7211 */ /* 0x000fe400008f0eff */
[C---:B------:R-:W-:Y:S02]  /*b590*/  LEA R117, R174.reuse, R115, 0x3 ;  /* 0x00000073ae757211 */ /* 0x040fe400078e18ff */
[----:B------:R-:W-:Y:S02]  /*b5a0*/  LEA.HI.X.SX32 R11, R27, R181, 0x1, P2 ;  /* 0x000000b51b0b7211 */ /* 0x000fe400010f0eff */
[----:B------:R-:W-:-:S02]  /*b5b0*/  LEA R119, R174, R117, 0x3 ;  /* 0x00000075ae777211 */ /* 0x000fc400078e18ff */
[-C--:B------:R-:W-:Y:S02]  /*b5c0*/  LEA R8, P1, R25, R180.reuse, 0x1 ;  /* 0x000000b419087211 */ /* 0x080fe400078208ff */
[-C--:B------:R-:W-:Y:S01]  /*b5d0*/  LEA R16, P2, R33, R180.reuse, 0x1 ;  /* 0x000000b421107211 */ /* 0x080fe200078408ff */
[C---:B------:R-:W-:Y:S01]  /*b5e0*/  IMAD R121, R174.reuse, 0x8, R119 ;  /* 0x00000008ae797824 */ /* 0x040fe200078e0277 */
[----:B------:R-:W-:Y:S02]  /*b5f0*/  LEA.HI.X.SX32 R19, R35, R181, 0x1, P3 ;  /* 0x000000b523137211 */ /* 0x000fe400018f0eff */
[----:B------:R-:W-:Y:S02]  /*b600*/  LEA R24, P3, R41, R180, 0x1 ;  /* 0x000000b429187211 */ /* 0x000fe400078608ff */
[----:B------:R-:W-:Y:S02]  /*b610*/  LEA R123, R174, R121, 0x3 ;  /* 0x00000079ae7b7211 */ /* 0x000fe400078e18ff */
[----:B------:R-:W-:-:S02]  /*b620*/  ISETP.GE.U32.AND P0, PT, R22, 0x20, PT ;  /* 0x000000201600780c */ /* 0x000fc40003f06070 */
[C---:B------:R-:W-:Y:S02]  /*b630*/  LEA R125, R174.reuse, R123, 0x3 ;  /* 0x0000007bae7d7211 */ /* 0x040fe400078e18ff */
[-C--:B------:R-:W-:Y:S02]  /*b640*/  LEA.HI.X.SX32 R9, R25, R181.reuse, 0x1, P1 ;  /* 0x000000b519097211 */ /* 0x080fe400008f0eff */
[----:B------:R-:W-:Y:S01]  /*b650*/  LEA.HI.X.SX32 R17, R33, R181, 0x1, P2 ;  /* 0x000000b521117211 */ /* 0x000fe200010f0eff */
[C---:B------:R-:W-:Y:S01]  /*b660*/  IMAD R127, R174.reuse, 0x8, R125 ;  /* 0x00000008ae7f7824 */ /* 0x040fe200078e027d */
[-C--:B------:R-:W-:Y:S02]  /*b670*/  LEA R14, P1, R31, R180.reuse, 0x1 ;  /* 0x000000b41f0e7211 */ /* 0x080fe400078208ff */
[----:B------:R-:W-:Y:S02]  /*b680*/  LEA R22, P2, R39, R180, 0x1 ;  /* 0x000000b427167211 */ /* 0x000fe400078408ff */
[----:B------:R-:W-:-:S02]  /*b690*/  LEA R129, R174, R127, 0x3 ;  /* 0x0000007fae817211 */ /* 0x000fc400078e18ff */
[----:B------:R-:W-:Y:S02]  /*b6a0*/  LEA.HI.X.SX32 R25, R41, R181, 0x1, P3 ;  /* 0x000000b529197211 */ /* 0x000fe400018f0eff */
[C---:B------:R-:W-:Y:S02]  /*b6b0*/  LEA R131, R174.reuse, R129, 0x3 ;  /* 0x00000081ae837211 */ /* 0x040fe400078e18ff */
[-C--:B------:R-:W-:Y:S02]  /*b6c0*/  LEA R30, P3, R47, R180.reuse, 0x1 ;  /* 0x000000b42f1e7211 */ /* 0x080fe400078608ff */
[-C--:B------:R-:W-:Y:S01]  /*b6d0*/  LEA.HI.X.SX32 R15, R31, R181.reuse, 0x1, P1 ;  /* 0x000000b51f0f7211 */ /* 0x080fe200008f0eff */
[----:B------:R-:W-:Y:S01]  /*b6e0*/  IMAD R133, R174, 0x8, R131 ;  /* 0x00000008ae857824 */ /* 0x000fe200078e0283 */
[----:B------:R-:W-:Y:S02]  /*b6f0*/  LEA.HI.X.SX32 R23, R39, R181, 0x1, P2 ;  /* 0x000000b527177211 */ /* 0x000fe400010f0eff */
[----:B------:R-:W-:-:S02]  /*b700*/  LEA R20, P1, R37, R180, 0x1 ;  /* 0x000000b425147211 */ /* 0x000fc400078208ff */
[C---:B------:R-:W-:Y:S02]  /*b710*/  LEA R135, R174.reuse, R133, 0x3 ;  /* 0x00000085ae877211 */ /* 0x040fe400078e18ff */
[-C--:B------:R-:W-:Y:S02]  /*b720*/  LEA R28, P2, R45, R180.reuse, 0x1 ;  /* 0x000000b42d1c7211 */ /* 0x080fe400078408ff */
[C---:B------:R-:W-:Y:S02]  /*b730*/  LEA R137, R174.reuse, R135, 0x3 ;  /* 0x00000087ae897211 */ /* 0x040fe400078e18ff */
[-C--:B------:R-:W-:Y:S02]  /*b740*/  LEA.HI.X.SX32 R31, R47, R181.reuse, 0x1, P3 ;  /* 0x000000b52f1f7211 */ /* 0x080fe400018f0eff */
[----:B------:R-:W-:Y:S01]  /*b750*/  LEA R36, P3, R117, R180, 0x1 ;  /* 0x000000b475247211 */ /* 0x000fe200078608ff */
[----:B------:R-:W-:Y:S01]  /*b760*/  IMAD R139, R174, 0x8, R137 ;  /* 0x00000008ae8b7824 */ /* 0x000fe200078e0289 */
[----:B------:R-:W-:-:S02]  /*b770*/  LEA.HI.X.SX32 R21, R37, R181, 0x1, P1 ;  /* 0x000000b525157211 */ /* 0x000fc400008f0eff */
[----:B------:R-:W-:Y:S02]  /*b780*/  LEA.HI.X.SX32 R29, R45, R181, 0x1, P2 ;  /* 0x000000b52d1d7211 */ /* 0x000fe400010f0eff */
[C---:B------:R-:W-:Y:S02]  /*b790*/  LEA R141, R174.reuse, R139, 0x3 ;  /* 0x0000008bae8d7211 */ /* 0x040fe400078e18ff */
[-C--:B------:R-:W-:Y:S02]  /*b7a0*/  LEA R26, P1, R43, R180.reuse, 0x1 ;  /* 0x000000b42b1a7211 */ /* 0x080fe400078208ff */
[C---:B------:R-:W-:Y:S02]  /*b7b0*/  LEA R143, R174.reuse, R141, 0x3 ;  /* 0x0000008dae8f7211 */ /* 0x040fe400078e18ff */
[-C--:B------:R-:W-:Y:S02]  /*b7c0*/  LEA R34, P2, R115, R180.reuse, 0x1 ;  /* 0x000000b473227211 */ /* 0x080fe400078408ff */
[----:B------:R-:W-:Y:S01]  /*b7d0*/  LEA.HI.X.SX32 R37, R117, R181, 0x1, P3 ;  /* 0x000000b575257211 */ /* 0x000fe200018f0eff */
[----:B------:R-:W-:Y:S01]  /*b7e0*/  IMAD R145, R174, 0x8, R143 ;  /* 0x00000008ae917824 */ /* 0x000fe200078e028f */
[----:B------:R-:W-:-:S02]  /*b7f0*/  LEA R42, P3, R123, R180, 0x1 ;  /* 0x000000b47b2a7211 */ /* 0x000fc400078608ff */
[----:B------:R-:W-:Y:S02]  /*b800*/  LEA.HI.X.SX32 R27, R43, R181, 0x1, P1 ;  /* 0x000000b52b1b7211 */ /* 0x000fe400008f0eff */
[C---:B------:R-:W-:Y:S02]  /*b810*/  LEA R147, R174.reuse, R145, 0x3 ;  /* 0x00000091ae937211 */ /* 0x040fe400078e18ff */
[----:B------:R-:W-:Y:S02]  /*b820*/  LEA.HI.X.SX32 R35, R115, R181, 0x1, P2 ;  /* 0x000000b573237211 */ /* 0x000fe400010f0eff */
        /* <DEDUP_REMOVED lines=8> */
[C---:B------:R-:W-:Y:S02]  /*b8b0*/  LEA R155, R174.reuse, R153, 0x3 ;  /* 0x00000099ae9b7211 */ /* 0x040fe400078e18ff */
[----:B------:R-:W-:Y:S02]  /*b8c0*/  LEA.HI.X.SX32 R41, R121, R181, 0x1, P2 ;  /* 0x000000b579297211 */ /* 0x000fe400010f0eff */
[-C--:B------:R-:W-:Y:S01]  /*b8d0*/  LEA R38, P1, R119, R180.reuse, 0x1 ;  /* 0x000000b477267211 */ /* 0x080fe200078208ff */
[----:B------:R-:W-:Y:S01]  /*b8e0*/  IMAD R157, R174, 0x8, R155 ;  /* 0x00000008ae9d7824 */ /* 0x000fe200078e029b */
[----:B------:R-:W-:-:S02]  /*b8f0*/  LEA R46, P2, R127, R180, 0x1 ;  /* 0x000000b47f2e7211 */ /* 0x000fc400078408ff */
[----:B------:R-:W-:Y:S02]  /*b900*/  LEA.HI.X.SX32 R113, R129, R181, 0x1, P3 ;  /* 0x000000b581717211 */ /* 0x000fe400018f0eff */
[C---:B------:R-:W-:Y:S02]  /*b910*/  LEA R159, R174.reuse, R157, 0x3 ;  /* 0x0000009dae9f7211 */ /* 0x040fe400078e18ff */
[-C--:B------:R-:W-:Y:S02]  /*b920*/  LEA R118, P3, R135, R180.reuse, 0x1 ;  /* 0x000000b487767211 */ /* 0x080fe400078608ff */
[C---:B------:R-:W-:Y:S02]  /*b930*/  LEA R161, R174.reuse, R159, 0x3 ;  /* 0x0000009faea17211 */ /* 0x040fe400078e18ff */
[-C--:B------:R-:W-:Y:S02]  /*b940*/  LEA.HI.X.SX32 R39, R119, R181.reuse, 0x1, P1 ;  /* 0x000000b577277211 */ /* 0x080fe400008f0eff */
[----:B------:R-:W-:Y:S01]  /*b950*/  LEA.HI.X.SX32 R47, R127, R181, 0x1, P2 ;  /* 0x000000b57f2f7211 */ /* 0x000fe200010f0eff */
[----:B------:R-:W-:Y:S01]  /*b960*/  IMAD R163, R174, 0x8, R161 ;  /* 0x00000008aea37824 */ /* 0x000fe200078e02a1 */
[----:B------:R-:W-:-:S02]  /*b970*/  LEA R44, P1, R125, R180, 0x1 ;  /* 0x000000b47d2c7211 */ /* 0x000fc400078208ff */
[-C--:B------:R-:W-:Y:S02]  /*b980*/  LEA R116, P2, R133, R180.reuse, 0x1 ;  /* 0x000000b485747211 */ /* 0x080fe400078408ff */
[C---:B------:R-:W-:Y:S02]  /*b990*/  LEA R165, R174.reuse, R163, 0x3 ;  /* 0x000000a3aea57211 */ /* 0x040fe400078e18ff */
[----:B------:R-:W-:Y:S02]  /*b9a0*/  LEA.HI.X.SX32 R119, R135, R181, 0x1, P3 ;  /* 0x000000b587777211 */ /* 0x000fe400018f0eff */
[C---:B------:R-:W-:Y:S02]  /*b9b0*/  LEA R167, R174.reuse, R165, 0x3 ;  /* 0x000000a5aea77211 */ /* 0x040fe400078e18ff */
[----:B------:R-:W-:Y:S02]  /*b9c0*/  LEA R124, P3, R141, R180, 0x1 ;  /* 0x000000b48d7c7211 */ /* 0x000fe400078608ff */
[-C--:B------:R-:W-:Y:S01]  /*b9d0*/  LEA.HI.X.SX32 R45, R125, R181.reuse, 0x1, P1 ;  /* 0x000000b57d2d7211 */ /* 0x080fe200008f0eff */
[----:B------:R-:W-:Y:S01]  /*b9e0*/  IMAD R169, R174, 0x8, R167 ;  /* 0x00000008aea97824 */ /* 0x000fe200078e02a7 */
[----:B------:R-:W-:-:S02]  /*b9f0*/  LEA.HI.X.SX32 R117, R133, R181, 0x1, P2 ;  /* 0x000000b585757211 */ /* 0x000fc400010f0eff */
[-C--:B------:R-:W-:Y:S02]  /*ba00*/  LEA R114, P1, R131, R180.reuse, 0x1 ;  /* 0x000000b483727211 */ /* 0x080fe400078208ff */
[C---:B------:R-:W-:Y:S02]  /*ba10*/  LEA R171, R174.reuse, R169, 0x3 ;  /* 0x000000a9aeab7211 */ /* 0x040fe400078e18ff */
[-C--:B------:R-:W-:Y:S02]  /*ba20*/  LEA R122, P2, R139, R180.reuse, 0x1 ;  /* 0x000000b48b7a7211 */ /* 0x080fe400078408ff */
[----:B------:R-:W-:Y:S02]  /*ba30*/  LEA.HI.X.SX32 R125, R141, R181, 0x1, P3 ;  /* 0x000000b58d7d7211 */ /* 0x000fe400018f0eff */
[----:B------:R-:W-:Y:S02]  /*ba40*/  LEA R130, P3, R147, R180, 0x1 ;  /* 0x000000b493827211 */ /* 0x000fe400078608ff */
[----:B------:R-:W-:-:S02]  /*ba50*/  LEA R173, R174, R171, 0x3 ;  /* 0x000000abaead7211 */ /* 0x000fc400078e18ff */
[-C--:B------:R-:W-:Y:S02]  /*ba60*/  LEA.HI.X.SX32 R115, R131, R181.reuse, 0x1, P1 ;  /* 0x000000b583737211 */ /* 0x080fe400008f0eff */
[-C--:B------:R-:W-:Y:S01]  /*ba70*/  LEA.HI.X.SX32 R123, R139, R181.reuse, 0x1, P2 ;  /* 0x000000b58b7b7211 */ /* 0x080fe200010f0eff */
[----:B------:R-:W-:Y:S01]  /*ba80*/  IMAD R175, R174, 0x8, R173 ;  /* 0x00000008aeaf7824 */ /* 0x000fe200078e02ad */
[-C--:B------:R-:W-:Y:S02]  /*ba90*/  LEA R120, P1, R137, R180.reuse, 0x1 ;  /* 0x000000b489787211 */ /* 0x080fe400078208ff */
[-C--:B------:R-:W-:Y:S02]  /*baa0*/  LEA R128, P2, R145, R180.reuse, 0x1 ;  /* 0x000000b491807211 */ /* 0x080fe400078408ff */
[----:B------:R-:W-:Y:S02]  /*bab0*/  LEA.HI.X.SX32 R131, R147, R181, 0x1, P3 ;  /* 0x000000b593837211 */ /* 0x000fe400018f0eff */
[----:B------:R-:W-:-:S02]  /*bac0*/  LEA R136, P3, R153, R180, 0x1 ;  /* 0x000000b499887211 */ /* 0x000fc400078608ff */
[-C--:B------:R-:W-:Y:S02]  /*bad0*/  LEA.HI.X.SX32 R121, R137, R181.reuse, 0x1, P1 ;  /* 0x000000b589797211 */ /* 0x080fe400008f0eff */
[-C--:B------:R-:W-:Y:S02]  /*bae0*/  LEA.HI.X.SX32 R129, R145, R181.reuse, 0x1, P2 ;  /* 0x000000b591817211 */ /* 0x080fe400010f0eff */
[-C--:B------:R-:W-:Y:S02]  /*baf0*/  LEA R126, P1, R143, R180.reuse, 0x1 ;  /* 0x000000b48f7e7211 */ /* 0x080fe400078208ff */
[-C--:B------:R-:W-:Y:S02]  /*bb00*/  LEA R134, P2, R151, R180.reuse, 0x1 ;  /* 0x000000b497867211 */ /* 0x080fe400078408ff */
[----:B------:R-:W-:Y:S02]  /*bb10*/  LEA.HI.X.SX32 R137, R153, R181, 0x1, P3 ;  /* 0x000000b599897211 */ /* 0x000fe400018f0eff */
[----:B------:R-:W-:-:S02]  /*bb20*/  LEA R142, P3, R159, R180, 0x1 ;  /* 0x000000b49f8e7211 */ /* 0x000fc400078608ff */
[----:B------:R-:W-:Y:S02]  /*bb30*/  LEA R177, R174, R175, 0x3 ;  /* 0x000000afaeb17211 */ /* 0x000fe400078e18ff */
[-C--:B------:R-:W-:Y:S02]  /*bb40*/  LEA.HI.X.SX32 R127, R143, R181.reuse, 0x1, P1 ;  /* 0x000000b58f7f7211 */ /* 0x080fe400008f0eff */
[-C--:B------:R-:W-:Y:S02]  /*bb50*/  LEA.HI.X.SX32 R135, R151, R181.reuse, 0x1, P2 ;  /* 0x000000b597877211 */ /* 0x080fe400010f0eff */
[-C--:B------:R-:W-:Y:S02]  /*bb60*/  LEA R132, P1, R149, R180.reuse, 0x1 ;  /* 0x000000b495847211 */ /* 0x080fe400078208ff */
[----:B------:R-:W-:Y:S02]  /*bb70*/  LEA R140, P2, R157, R180, 0x1 ;  /* 0x000000b49d8c7211 */ /* 0x000fe400078408ff */
[----:B------:R-:W-:-:S02]  /*bb80*/  LEA.HI.X.SX32 R143, R159, R181, 0x1, P3 ;  /* 0x000000b59f8f7211 */ /* 0x000fc400018f0eff */
[-C--:B------:R-:W-:Y:S02]  /*bb90*/  LEA R148, P3, R165, R180.reuse, 0x1 ;  /* 0x000000b4a5947211 */ /* 0x080fe400078608ff */
[----:B------:R-:W-:Y:S02]  /*bba0*/  LEA R179, R174, R177, 0x3 ;  /* 0x000000b1aeb37211 */ /* 0x000fe400078e18ff */
[-C--:B------:R-:W-:Y:S02]  /*bbb0*/  LEA.HI.X.SX32 R133, R149, R181.reuse, 0x1, P1 ;  /* 0x000000b595857211 */ /* 0x080fe400008f0eff */
[----:B------:R-:W-:Y:S02]  /*bbc0*/  LEA.HI.X.SX32 R141, R157, R181, 0x1, P2 ;  /* 0x000000b59d8d7211 */ /* 0x000fe400010f0eff */
[-C--:B------:R-:W-:Y:S02]  /*bbd0*/  LEA R138, P1, R155, R180.reuse, 0x1 ;  /* 0x000000b49b8a7211 */ /* 0x080fe400078208ff */
[----:B------:R-:W-:-:S02]  /*bbe0*/  LEA R146, P2, R163, R180, 0x1 ;  /* 0x000000b4a3927211 */ /* 0x000fc400078408ff */
[-C--:B------:R-:W-:Y:S01]  /*bbf0*/  LEA.HI.X.SX32 R149, R165, R181.reuse, 0x1, P3 ;  /* 0x000000b5a5957211 */ /* 0x080fe200018f0eff */
[C---:B------:R-:W-:Y:S01]  /*bc00*/  IMAD R165, R174.reuse, 0x8, R179 ;  /* 0x00000008aea57824 */ /* 0x040fe200078e02b3 */
[-C--:B------:R-:W-:Y:S02]  /*bc10*/  LEA.HI.X.SX32 R139, R155, R181.reuse, 0x1, P1 ;  /* 0x000000b59b8b7211 */ /* 0x080fe400008f0eff */
[----:B------:R-:W-:Y:S02]  /*bc20*/  LEA.HI.X.SX32 R147, R163, R181, 0x1, P2 ;  /* 0x000000b5a3937211 */ /* 0x000fe400010f0eff */
[-C--:B------:R-:W-:Y:S02]  /*bc30*/  LEA R144, P1, R161, R180.reuse, 0x1 ;  /* 0x000000b4a1907211 */ /* 0x080fe400078208ff */
[----:B------:R-:W-:Y:S02]  /*bc40*/  LEA R152, P2, R169, R180, 0x1 ;  /* 0x000000b4a9987211 */ /* 0x000fe400078408ff */
[----:B------:R-:W-:-:S02]  /*bc50*/  LEA R201, R174, R165, 0x3 ;  /* 0x000000a5aec97211 */ /* 0x000fc400078e18ff */
[-C--:B------:R-:W-:Y:S02]  /*bc60*/  LEA.HI.X.SX32 R145, R161, R181.reuse, 0x1, P1 ;  /* 0x000000b5a1917211 */ /* 0x080fe400008f0eff */
[----:B------:R-:W-:Y:S02]  /*bc70*/  LEA.HI.X.SX32 R153, R169, R181, 0x1, P2 ;  /* 0x000000b5a9997211 */ /* 0x000fe400010f0eff */
[-C--:B------:R-:W-:Y:S02]  /*bc80*/  LEA R150, P1, R167, R180.reuse, 0x1 ;  /* 0x000000b4a7967211 */ /* 0x080fe400078208ff */
[----:B------:R-:W-:Y:S02]  /*bc90*/  LEA R154, P3, R171, R180, 0x1 ;  /* 0x000000b4ab9a7211 */ /* 0x000fe400078608ff */
[----:B------:R-:W-:Y:S02]  /*bca0*/  LEA R169, R174, R201, 0x3 ;  /* 0x000000c9aea97211 */ /* 0x000fe400078e18ff */
[----:B------:R-:W-:-:S02]  /*bcb0*/  LEA.HI.X.SX32 R151, R167, R181, 0x1, P1 ;  /* 0x000000b5a7977211 */ /* 0x000fc400008f0eff */
[-C--:B------:R-:W-:Y:S01]  /*bcc0*/  LEA.HI.X.SX32 R155, R171, R181.reuse, 0x1, P3 ;  /* 0x000000b5ab9b7211 */ /* 0x080fe200018f0eff */
[C---:B------:R-:W-:Y:S01]  /*bcd0*/  IMAD R171, R174.reuse, 0x8, R169 ;  /* 0x00000008aeab7824 */ /* 0x040fe200078e02a9 */
[-C--:B------:R-:W-:Y:S02]  /*bce0*/  LEA R156, P1, R173, R180.reuse, 0x1 ;  /* 0x000000b4ad9c7211 */ /* 0x080fe400078208ff */
[-C--:B------:R-:W-:Y:S02]  /*bcf0*/  LEA R158, P2, R175, R180.reuse, 0x1 ;  /* 0x000000b4af9e7211 */ /* 0x080fe400078408ff */
[----:B------:R-:W-:Y:S02]  /*bd00*/  LEA.HI.X.SX32 R157, R173, R181, 0x1, P1 ;  /* 0x000000b5ad9d7211 */ /* 0x000fe400008f0eff */
[----:B------:R-:W-:Y:S02]  /*bd10*/  LEA R173, R174, R171, 0x3 ;  /* 0x000000abaead7211 */ /* 0x000fe400078e18ff */
[----:B------:R-:W-:-:S02]  /*bd20*/  LEA R160, P3, R177, R180, 0x1 ;  /* 0x000000b4b1a07211 */ /* 0x000fc400078608ff */
[----:B------:R-:W-:Y:S02]  /*bd30*/  LEA.HI.X.SX32 R159, R175, R181, 0x1, P2 ;  /* 0x000000b5af9f7211 */ /* 0x000fe400010f0eff */
[C---:B------:R-:W-:Y:S02]  /*bd40*/  LEA R175, R174.reuse, R173, 0x3 ;  /* 0x000000adaeaf7211 */ /* 0x040fe400078e18ff */
[-C--:B------:R-:W-:Y:S02]  /*bd50*/  LEA.HI.X.SX32 R161, R177, R181.reuse, 0x1, P3 ;  /* 0x000000b5b1a17211 */ /* 0x080fe400018f0eff */
[-C--:B------:R-:W-:Y:S01]  /*bd60*/  LEA R166, P3, R201, R180.reuse, 0x1 ;  /* 0x000000b4c9a67211 */ /* 0x080fe200078608ff */
[----:B------:R-:W-:Y:S01]  /*bd70*/  IMAD R177, R174, 0x8, R175 ;  /* 0x00000008aeb17824 */ /* 0x000fe200078e02af */
[----:B------:R-:W-:Y:S02]  /*bd80*/  LEA R162, P1, R179, R180, 0x1 ;  /* 0x000000b4b3a27211 */ /* 0x000fe400078208ff */
[----:B------:R-:W-:-:S02]  /*bd90*/  LEA.HI.X.SX32 R167, R201, R181, 0x1, P3 ;  /* 0x000000b5c9a77211 */ /* 0x000fc400018f0eff */
[----:B------:R-:W-:Y:S02]  /*bda0*/  LEA.HI.X.SX32 R163, R179, R181, 0x1, P1 ;  /* 0x000000b5b3a37211 */ /* 0x000fe400008f0eff */
[-C--:B------:R-:W-:Y:S02]  /*bdb0*/  LEA R172, P3, R173, R180.reuse, 0x1 ;  /* 0x000000b4adac7211 */ /* 0x080fe400078608ff */
[-C--:B------:R-:W-:Y:S02]  /*bdc0*/  LEA R168, P1, R169, R180.reuse, 0x1 ;  /* 0x000000b4a9a87211 */ /* 0x080fe400078208ff */
[----:B------:R-:W-:Y:S02]  /*bdd0*/  LEA R179, R174, R177, 0x3 ;  /* 0x000000b1aeb37211 */ /* 0x000fe400078e18ff */
[----:B------:R-:W-:Y:S02]  /*bde0*/  LEA R164, P2, R165, R180, 0x1 ;  /* 0x000000b4a5a47211 */ /* 0x000fe400078408ff */
[----:B------:R-:W-:-:S02]  /*bdf0*/  LEA.HI.X.SX32 R173, R173, R181, 0x1, P3 ;  /* 0x000000b5adad7211 */ /* 0x000fc400018f0eff */
[----:B------:R-:W-:Y:S02]  /*be00*/  LEA.HI.X.SX32 R169, R169, R181, 0x1, P1 ;  /* 0x000000b5a9a97211 */ /* 0x000fe400008f0eff */
[----:B------:R-:W-:Y:S02]  /*be10*/  LEA R201, R174, R179, 0x3 ;  /* 0x000000b3aec97211 */ /* 0x000fe400078e18ff */
[-C--:B------:R-:W-:Y:S02]  /*be20*/  LEA R178, P3, R179, R180.reuse, 0x1 ;  /* 0x000000b4b3b27211 */ /* 0x080fe400078608ff */
[----:B------:R-:W-:Y:S02]  /*be30*/  LEA.HI.X.SX32 R165, R165, R181, 0x1, P2 ;  /* 0x000000b5a5a57211 */ /* 0x000fe400010f0eff */
[-C--:B------:R-:W-:Y:S02]  /*be40*/  LEA R174, P1, R175, R180.reuse, 0x1 ;  /* 0x000000b4afae7211 */ /* 0x080fe400078208ff */
[----:B------:R-:W-:-:S02]  /*be50*/  LEA R170, P2, R171, R180, 0x1 ;  /* 0x000000b4abaa7211 */ /* 0x000fc400078408ff */
[-C--:B------:R-:W-:Y:S02]  /*be60*/  LEA.HI.X.SX32 R179, R179, R181.reuse, 0x1, P3 ;  /* 0x000000b5b3b37211 */ /* 0x080fe400018f0eff */
[-C--:B------:R-:W-:Y:S02]  /*be70*/  LEA.HI.X.SX32 R175, R175, R181.reuse, 0x1, P1 ;  /* 0x000000b5afaf7211 */ /* 0x080fe400008f0eff */
[----:B------:R-:W-:Y:S02]  /*be80*/  FSETP.GEU.AND P3, PT, R211, 1.175494350822287508e-38, PT ;  /* 0x00800000d300780b */ /* 0x000fe40003f6e000 */
[----:B------:R-:W-:Y:S02]  /*be90*/  LEA.HI.X.SX32 R171, R171, R181, 0x1, P2 ;  /* 0x000000b5abab7211 */ /* 0x000fe400010f0eff */
[----:B------:R-:W-:Y:S02]  /*bea0*/  FSETP.GT.AND P1, PT, |R207|, 8.50705917302346158658e+37, PT ;  /* 0x7e800000cf00780b */ /* 0x000fe40003f24200 */
[----:B------:R-:W-:-:S02]  /*beb0*/  LEA R176, P2, R177, R180, 0x1 ;  /* 0x000000b4b1b07211 */ /* 0x000fc400078408ff */
[----:B------:R-:W-:Y:S02]  /*bec0*/  LEA R180, P4, R201, R180, 0x1 ;  /* 0x000000b4c9b47211 */ /* 0x000fe400078808ff */
[----:B------:R-:W-:Y:S02]  /*bed0*/  FSEL R85, R60, R211, !P3 ;  /* 0x000000d33c557208 */ /* 0x000fe40005800000 */
[----:B------:R-:W-:Y:S02]  /*bee0*/  FSEL R82, RZ, -23, P3 ;  /* 0xc1b80000ff527808 */ /* 0x000fe40001800000 */
[----:B------:R-:W-:Y:S02]  /*bef0*/  FSETP.GEU.AND P3, PT, |R207|, 1.175494350822287508e-38, PT ;  /* 0x00800000cf00780b */ /* 0x000fe40003f6e200 */
[-C--:B------:R-:W-:Y:S01]  /*bf00*/  LEA.HI.X.SX32 R177, R177, R181.reuse, 0x1, P2 ;  /* 0x000000b5b1b17211 */ /* 0x080fe200010f0eff */
[----:B------:R-:W-:Y:S01]  /*bf10*/  @P1 FMUL R79, R79, 0.25 ;  /* 0x3e8000004f4f1820 */ /* 0x000fe20000400000 */
[----:B------:R-:W-:Y:S01]  /*bf20*/  LEA.HI.X.SX32 R181, R201, R181, 0x1, P4 ;  /* 0x000000b5c9b57211 */ /* 0x000fe200020f0eff */
[----:B------:R-:W-:Y:S01]  /*bf30*/  IMAD.MOV.U32 R201, RZ, RZ, R84 ;  /* 0x000000ffffc97224 */ /* 0x000fe200078e0054 */
[----:B------:R-:W-:Y:S01]  /*bf40*/  MOV R60, R63 ;  /* 0x0000003f003c7202 */ /* 0x000fe20000000f00 */
[C---:B------:R-:W-:Y:S01]  /*bf50*/  FMUL R84, R213.reuse, 8388608 ;  /* 0x4b000000d5547820 */ /* 0x040fe20000400000 */
[----:B------:R-:W-:Y:S01]  /*bf60*/  FSETP.GEU.AND P2, PT, R213, 1.175494350822287508e-38, PT ;  /* 0x00800000d500780b */ /* 0x000fe20003f4e000 */
[----:B------:R-:W-:Y:S01]  /*bf70*/  @P1 FMUL R78, R78, 0.25 ;  /* 0x3e8000004e4e1820 */ /* 0x000fe20000400000 */
[----:B------:R-:W-:Y:S01]  /*bf80*/  FSEL R87, R87, R207, !P5 ;  /* 0x000000cf57577208 */ /* 0x000fe20006800000 */
[----:B------:R-:W-:Y:S01]  /*bf90*/  @P1 FMUL R74, R74, 0.25 ;  /* 0x3e8000004a4a1820 */ /* 0x000fe20000400000 */
[----:B------:R-:W-:Y:S01]  /*bfa0*/  FSEL R84, R84, R213, !P2 ;  /* 0x000000d554547208 */ /* 0x000fe20005000000 */
[----:B------:R-:W-:Y:S01]  /*bfb0*/  @P1 FMUL R224, R224, 0.25 ;  /* 0x3e800000e0e01820 */ /* 0x000fe20000400000 */
[----:B------:R-:W-:Y:S01]  /*bfc0*/  FSEL R83, RZ, -23, P2 ;  /* 0xc1b80000ff537808 */ /* 0x000fe20001000000 */
[----:B------:R-:W-:Y:S01]  /*bfd0*/  @P1 FMUL R75, R75, 0.25 ;  /* 0x3e8000004b4b1820 */ /* 0x000fe20000400000 */
[----:B------:R-:W-:Y:S01]  /*bfe0*/  FSETP.GT.AND P2, PT, |R209|, 8.50705917302346158658e+37, PT ;  /* 0x7e800000d100780b */ /* 0x000fe20003f44200 */
[----:B------:R-:W-:Y:S01]  /*bff0*/  @P1 FMUL R228, R228, 0.25 ;  /* 0x3e800000e4e41820 */ /* 0x000fe20000400000 */
[----:B------:R-:W-:Y:S01]  /*c000*/  MOV R203, R86 ;  /* 0x0000005600cb7202 */ /* 0x000fe20000000f00 */
[----:B------:R-:W-:Y:S01]  /*c010*/  @P1 FMUL R71, R71, 0.25 ;  /* 0x3e80000047471820 */ /* 0x000fe20000400000 */
[----:B------:R-:W-:Y:S01]  /*c020*/  FSETP.GEU.AND P4, PT, R209, 1.175494350822287508e-38, PT ;  /* 0x00800000d100780b */ /* 0x000fe20003f8e000 */
[----:B------:R-:W-:Y:S01]  /*c030*/  @P1 FMUL R230, R230, 0.25 ;  /* 0x3e800000e6e61820 */ /* 0x000fe20000400000 */
[----:B------:R-:W-:Y:S01]  /*c040*/  MOV R215, R73 ;  /* 0x0000004900d77202 */ /* 0x000fe20000000f00 */
[----:B------:R-:W-:Y:S01]  /*c050*/  @P1 FMUL R60, R60, 0.25 ;  /* 0x3e8000003c3c1820 */ /* 0x000fe20000400000 */
[----:B------:R-:W-:Y:S01]  /*c060*/  MOV R70, R80 ;  /* 0x0000005000467202 */ /* 0x000fe20000000f00 */
[----:B------:R-:W-:Y:S01]  /*c070*/  @P1 FMUL R61, R61, 0.25 ;  /* 0x3e8000003d3d1820 */ /* 0x000fe20000400000 */
[----:B------:R-:W-:Y:S01]  /*c080*/  MOV R222, R76 ;  /* 0x0000004c00de7202 */ /* 0x000fe20000000f00 */
[----:B------:R-:W-:Y:S01]  /*c090*/  @P1 FMUL R59, R59, 0.25 ;  /* 0x3e8000003b3b1820 */ /* 0x000fe20000400000 */
[----:B------:R-:W-:Y:S01]  /*c0a0*/  MOV R206, R93 ;  /* 0x0000005d00ce7202 */ /* 0x000fe20000000f00 */
[----:B------:R-:W-:Y:S01]  /*c0b0*/  @P1 FMUL R207, R207, 0.25 ;  /* 0x3e800000cfcf1820 */ /* 0x000fe20000400000 */
[----:B------:R-:W-:Y:S01]  /*c0c0*/  IADD3 R51, R84, -0x3f3504f3, RZ ;  /* 0xc0cafb0d54337810 */ /* 0x000fe20007ffe0ff */
[----:B------:R-:W-:Y:S01]  /*c0d0*/  @P1 FMUL R54, R54, 0.25 ;  /* 0x3e80000036361820 */ /* 0x000fe20000400000 */
[----:B------:R-:W-:Y:S01]  /*c0e0*/  MOV R205, R92 ;  /* 0x0000005c00cd7202 */ /* 0x000fe20000000f00 */
[----:B------:R-:W-:Y:S01]  /*c0f0*/  @P1 FMUL R214, R214, 0.25 ;  /* 0x3e800000d6d61820 */ /* 0x000fe20000400000 */
[----:B------:R-:W-:Y:S01]  /*c100*/  LOP3.LUT R51, R51, 0xff800000, RZ, 0xc0, !PT ;  /* 0xff80000033337812 */ /* 0x000fe200078ec0ff */
[----:B------:R-:W-:Y:S01]  /*c110*/  @P1 FMUL R212, R212, 0.25 ;  /* 0x3e800000d4d41820 */ /* 0x000fe20000400000 */
[----:B------:R-:W-:Y:S01]  /*c120*/  IADD3 R92, R85, -0x3f3504f3, RZ ;  /* 0xc0cafb0d555c7810 */ /* 0x000fe20007ffe0ff */
[----:B------:R-:W-:Y:S01]  /*c130*/  @P1 FMUL R210, R210, 0.25 ;  /* 0x3e800000d2d21820 */ /* 0x000fe20000400000 */
[----:B------:R-:W-:Y:S01]  /*c140*/  IADD3 R62, R87, -0x3f3504f3, RZ ;  /* 0xc0cafb0d573e7810 */ /* 0x000fe20007ffe0ff */
[----:B------:R-:W-:Y:S01]  /*c150*/  @P1 FMUL R50, R50, 0.25 ;  /* 0x3e80000032321820 */ /* 0x000fe20000400000 */
[----:B------:R-:W-:Y:S01]  /*c160*/  FSETP.GT.AND P1, PT, |R211|, 8.50705917302346158658e+37, PT ;  /* 0x7e800000d300780b */ /* 0x000fe20003f24200 */
[----:B------:R-:W-:Y:S01]  /*c170*/  @!P3 FMUL R207, R207, 16777216 ;  /* 0x4b800000cfcfb820 */ /* 0x000fe20000400000 */
[----:B------:R0:W-:Y:S01]  /*c180*/  I2F R208, R51 ;  /* 0x0000003300d07306 */ /* 0x0001e20000201400 */
[----:B------:R-:W-:Y:S01]  /*c190*/  @!P3 FMUL R79, R79, 16777216 ;  /* 0x4b8000004f4fb820 */ /* 0x000fe20000400000 */
[----:B------:R-:W-:Y:S01]  /*c1a0*/  LOP3.LUT R92, R92, 0xff800000, RZ, 0xc0, !PT ;  /* 0xff8000005c5c7812 */ /* 0x000fe200078ec0ff */
[----:B------:R-:W-:Y:S01]  /*c1b0*/  @!P3 FMUL R78, R78, 16777216 ;  /* 0x4b8000004e4eb820 */ /* 0x000fe20000400000 */
[----:B------:R-:W-:Y:S01]  /*c1c0*/  LOP3.LUT R72, R62, 0xff800000, RZ, 0xc0, !PT ;  /* 0xff8000003e487812 */ /* 0x000fe200078ec0ff */
[----:B------:R-:W-:Y:S01]  /*c1d0*/  @!P3 FMUL R74, R74, 16777216 ;  /* 0x4b8000004a4ab820 */ /* 0x000fe20000400000 */
[----:B------:R-:W-:Y:S01]  /*c1e0*/  FSEL R80, RZ, -23, P4 ;  /* 0xc1b80000ff507808 */ /* 0x000fe20002000000 */
[----:B------:R-:W-:Y:S01]  /*c1f0*/  @!P3 FMUL R224, R224, 16777216 ;  /* 0x4b800000e0e0b820 */ /* 0x000fe20000400000 */
[----:B------:R-:W1:Y:S01]  /*c200*/  MUFU.RCP R219, R207 ;  /* 0x000000cf00db7308 */ /* 0x000e620000001000 */
[----:B------:R-:W-:Y:S01]  /*c210*/  @!P3 FMUL R75, R75, 16777216 ;  /* 0x4b8000004b4bb820 */ /* 0x000fe20000400000 */
[----:B------:R-:W-:Y:S01]  /*c220*/  FSEL R81, RZ, -23, P5 ;  /* 0xc1b80000ff517808 */ /* 0x000fe20002800000 */
[----:B------:R-:W-:Y:S01]  /*c230*/  @!P3 FMUL R228, R228, 16777216 ;  /* 0x4b800000e4e4b820 */ /* 0x000fe20000400000 */
[----:B0-----:R-:W-:Y:S01]  /*c240*/  IADD3 R51, R84, -R51, RZ ;  /* 0x8000003354337210 */ /* 0x001fe20007ffe0ff */
[----:B------:R-:W-:Y:S01]  /*c250*/  @!P3 FMUL R71, R71, 16777216 ;  /* 0x4b8000004747b820 */ /* 0x000fe20000400000 */
[----:B------:R-:W-:Y:S01]  /*c260*/  ISETP.GE.U32.AND P5, PT, R85, 0x7f800000, PT ;  /* 0x7f8000005500780c */ /* 0x000fe20003fa6070 */
[----:B------:R-:W-:Y:S01]  /*c270*/  @!P3 FMUL R230, R230, 16777216 ;  /* 0x4b800000e6e6b820 */ /* 0x000fe20000400000 */
[----:B------:R0:W-:Y:S01]  /*c280*/  I2F R55, R92 ;  /* 0x0000005c00377306 */ /* 0x0001e20000201400 */
[----:B------:R-:W-:-:S02]  /*c290*/  @!P3 FMUL R60, R60, 16777216 ;  /* 0x4b8000003c3cb820 */ /* 0x000fc40000400000 */
[----:B------:R-:W-:Y:S02]  /*c2a0*/  @!P3 FMUL R61, R61, 16777216 ;  /* 0x4b8000003d3db820 */ /* 0x000fe40000400000 */
[----:B------:R-:W-:Y:S02]  /*c2b0*/  @!P3 FMUL R59, R59, 16777216 ;  /* 0x4b8000003b3bb820 */ /* 0x000fe40000400000 */
[----:B------:R-:W-:Y:S01]  /*c2c0*/  @!P3 FMUL R54, R54, 16777216 ;  /* 0x4b8000003636b820 */ /* 0x000fe20000400000 */
[----:B------:R2:W-:Y:S01]  /*c2d0*/  I2F R62, R72 ;  /* 0x00000048003e7306 */ /* 0x0005e20000201400 */
[----:B------:R-:W-:Y:S01]  /*c2e0*/  @!P3 FMUL R214, R214, 16777216 ;  /* 0x4b800000d6d6b820 */ /* 0x000fe20000400000 */
[----:B0-----:R-:W-:Y:S01]  /*c2f0*/  IADD3 R92, R85, -R92, RZ ;  /* 0x8000005c555c7210 */ /* 0x001fe20007ffe0ff */
[----:B------:R-:W-:Y:S02]  /*c300*/  @!P3 FMUL R212, R212, 16777216 ;  /* 0x4b800000d4d4b820 */ /* 0x000fe40000400000 */
[----:B------:R-:W-:-:S02]  /*c310*/  @!P3 FMUL R210, R210, 16777216 ;  /* 0x4b800000d2d2b820 */ /* 0x000fc40000400000 */
[----:B------:R-:W-:Y:S01]  /*c320*/  @!P3 FMUL R50, R50, 16777216 ;  /* 0x4b8000003232b820 */ /* 0x000fe20000400000 */
[C---:B------:R-:W-:Y:S01]  /*c330*/  FSETP.GEU.AND P3, PT, |R209|.reuse, 1.175494350822287508e-38, PT ;  /* 0x00800000d100780b */ /* 0x040fe20003f6e200 */
[----:B------:R-:W-:Y:S01]  /*c340*/  FMUL R86, R209, 8388608 ;  /* 0x4b000000d1567820 */ /* 0x000fe20000400000 */
[----:B--2---:R-:W-:Y:S01]  /*c350*/  IADD3 R72, R87, -R72, RZ ;  /* 0x8000004857487210 */ /* 0x004fe20007ffe0ff */
[----:B------:R-:W-:Y:S02]  /*c360*/  @P2 FMUL R218, R218, 0.25 ;  /* 0x3e800000dada2820 */ /* 0x000fe40000400000 */
[----:B------:R-:W-:Y:S01]  /*c370*/  @P2 FMUL R222, R222, 0.25 ;  /* 0x3e800000dede2820 */ /* 0x000fe20000400000 */
[----:B------:R-:W-:Y:S01]  /*c380*/  FSEL R86, R86, R209, !P4 ;  /* 0x000000d156567208 */ /* 0x000fe20006000000 */
[----:B------:R-:W-:Y:S02]  /*c390*/  @P2 FMUL R226, R226, 0.25 ;  /* 0x3e800000e2e22820 */ /* 0x000fe40000400000 */
[----:B------:R-:W-:Y:S01]  /*c3a0*/  @P2 FMUL R70, R70, 0.25 ;  /* 0x3e80000046462820 */ /* 0x000fe20000400000 */
[C---:B------:R-:W-:Y:S01]  /*c3b0*/  IADD3 R93, R86.reuse, -0x3f3504f3, RZ ;  /* 0xc0cafb0d565d7810 */ /* 0x040fe20007ffe0ff */
[----:B------:R-:W-:Y:S01]  /*c3c0*/  @P2 FMUL R215, R215, 0.25 ;  /* 0x3e800000d7d72820 */ /* 0x000fe20000400000 */
[----:B------:R-:W-:Y:S01]  /*c3d0*/  ISETP.GE.U32.AND P4, PT, R86, 0x7f800000, PT ;  /* 0x7f8000005600780c */ /* 0x000fe20003f86070 */
[----:B------:R-:W-:Y:S01]  /*c3e0*/  @P2 FMUL R216, R216, 0.25 ;  /* 0x3e800000d8d82820 */ /* 0x000fe20000400000 */
[----:B------:R-:W-:Y:S01]  /*c3f0*/  LOP3.LUT R93, R93, 0xff800000, RZ, 0xc0, !PT ;  /* 0xff8000005d5d7812 */ /* 0x000fe200078ec0ff */
[----:B------:R-:W-:-:S02]  /*c400*/  @P2 FMUL R69, R69, 0.25 ;  /* 0x3e80000045452820 */ /* 0x000fc40000400000 */
[----:B------:R-:W-:Y:S01]  /*c410*/  @P2 FMUL R68, R68, 0.25 ;  /* 0x3e80000044442820 */ /* 0x000fe20000400000 */
[----:B------:R-:W-:Y:S01]  /*c420*/  I2F R63, R93 ;  /* 0x0000005d003f7306 */ /* 0x000fe20000201400 */
[----:B------:R-:W-:Y:S02]  /*c430*/  @P2 FMUL R220, R220, 0.25 ;  /* 0x3e800000dcdc2820 */ /* 0x000fe40000400000 */
[----:B------:R-:W-:Y:S02]  /*c440*/  @P2 FMUL R58, R58, 0.25 ;  /* 0x3e8000003a3a2820 */ /* 0x000fe40000400000 */
[----:B------:R-:W-:Y:S02]  /*c450*/  @P2 FMUL R57, R57, 0.25 ;  /* 0x3e80000039392820 */ /* 0x000fe40000400000 */
[----:B------:R-:W-:Y:S02]  /*c460*/  @P2 FMUL R209, R209, 0.25 ;  /* 0x3e800000d1d12820 */ /* 0x000fe40000400000 */
[----:B------:R-:W-:-:S02]  /*c470*/  @P2 FMUL R56, R56, 0.25 ;  /* 0x3e80000038382820 */ /* 0x000fc40000400000 */
[----:B------:R-:W-:Y:S02]  /*c480*/  @P2 FMUL R53, R53, 0.25 ;  /* 0x3e80000035352820 */ /* 0x000fe40000400000 */
[----:B------:R-:W-:Y:S02]  /*c490*/  @P2 FMUL R52, R52, 0.25 ;  /* 0x3e80000034342820 */ /* 0x000fe40000400000 */
[----:B------:R-:W-:Y:S02]  /*c4a0*/  @P2 FMUL R49, R49, 0.25 ;  /* 0x3e80000031312820 */ /* 0x000fe40000400000 */
[----:B------:R-:W-:Y:S01]  /*c4b0*/  @P2 FMUL R48, R48, 0.25 ;  /* 0x3e80000030302820 */ /* 0x000fe20000400000 */
[----:B------:R-:W-:Y:S01]  /*c4c0*/  FSETP.GT.AND P2, PT, |R213|, 8.50705917302346158658e+37, PT ;  /* 0x7e800000d500780b */ /* 0x000fe20003f44200 */
[----:B------:R-:W-:Y:S02]  /*c4d0*/  @!P3 FMUL R209, R209, 16777216 ;  /* 0x4b800000d1d1b820 */ /* 0x000fe40000400000 */
[----:B------:R-:W-:-:S02]  /*c4e0*/  @!P3 FMUL R218, R218, 16777216 ;  /* 0x4b800000dadab820 */ /* 0x000fc40000400000 */
[----:B------:R-:W-:Y:S01]  /*c4f0*/  @!P3 FMUL R222, R222, 16777216 ;  /* 0x4b800000dedeb820 */ /* 0x000fe20000400000 */
[----:B------:R-:W0:Y:S01]  /*c500*/  MUFU.RCP R225, R209 ;  /* 0x000000d100e17308 */ /* 0x000e220000001000 */
[----:B------:R-:W-:Y:S02]  /*c510*/  @!P3 FMUL R226, R226, 16777216 ;  /* 0x4b800000e2e2b820 */ /* 0x000fe40000400000 */
[----:B------:R-:W-:Y:S02]  /*c520*/  @!P3 FMUL R70, R70, 16777216 ;  /* 0x4b8000004646b820 */ /* 0x000fe40000400000 */
[----:B------:R-:W-:Y:S02]  /*c530*/  @!P3 FMUL R215, R215, 16777216 ;  /* 0x4b800000d7d7b820 */ /* 0x000fe40000400000 */
[----:B------:R-:W-:Y:S02]  /*c540*/  @!P3 FMUL R216, R216, 16777216 ;  /* 0x4b800000d8d8b820 */ /* 0x000fe40000400000 */
[----:B------:R-:W-:-:S02]  /*c550*/  @!P3 FMUL R69, R69, 16777216 ;  /* 0x4b8000004545b820 */ /* 0x000fc40000400000 */
[----:B------:R-:W-:Y:S02]  /*c560*/  @!P3 FMUL R68, R68, 16777216 ;  /* 0x4b8000004444b820 */ /* 0x000fe40000400000 */
[----:B------:R-:W-:Y:S02]  /*c570*/  @!P3 FMUL R220, R220, 16777216 ;  /* 0x4b800000dcdcb820 */ /* 0x000fe40000400000 */
[----:B------:R-:W-:Y:S02]  /*c580*/  @!P3 FMUL R58, R58, 16777216 ;  /* 0x4b8000003a3ab820 */ /* 0x000fe40000400000 */
[----:B------:R-:W-:Y:S02]  /*c590*/  @!P3 FMUL R57, R57, 16777216 ;  /* 0x4b8000003939b820 */ /* 0x000fe40000400000 */
[----:B------:R-:W-:Y:S02]  /*c5a0*/  @!P3 FMUL R56, R56, 16777216 ;  /* 0x4b8000003838b820 */ /* 0x000fe40000400000 */
[----:B------:R-:W-:-:S02]  /*c5b0*/  @!P3 FMUL R53, R53, 16777216 ;  /* 0x4b8000003535b820 */ /* 0x000fc40000400000 */
[----:B------:R-:W-:Y:S02]  /*c5c0*/  @!P3 FMUL R52, R52, 16777216 ;  /* 0x4b8000003434b820 */ /* 0x000fe40000400000 */
[----:B------:R-:W-:Y:S02]  /*c5d0*/  @!P3 FMUL R49, R49, 16777216 ;  /* 0x4b8000003131b820 */ /* 0x000fe40000400000 */
[----:B------:R-:W-:Y:S01]  /*c5e0*/  @!P3 FMUL R48, R48, 16777216 ;  /* 0x4b8000003030b820 */ /* 0x000fe20000400000 */
[----:B------:R-:W-:Y:S01]  /*c5f0*/  FSETP.GEU.AND P3, PT, |R211|, 1.175494350822287508e-38, PT ;  /* 0x00800000d300780b */ /* 0x000fe20003f6e200 */
[----:B------:R-:W-:Y:S02]  /*c600*/  @P1 FMUL R95, R95, 0.25 ;  /* 0x3e8000005f5f1820 */ /* 0x000fe40000400000 */
[----:B------:R-:W-:Y:S02]  /*c610*/  @P1 FMUL R94, R94, 0.25 ;  /* 0x3e8000005e5e1820 */ /* 0x000fe40000400000 */
[----:B------:R-:W-:-:S02]  /*c620*/  @P1 FMUL R99, R99, 0.25 ;  /* 0x3e80000063631820 */ /* 0x000fc40000400000 */
[----:B------:R-:W-:Y:S02]  /*c630*/  @P1 FMUL R98, R98, 0.25 ;  /* 0x3e80000062621820 */ /* 0x000fe40000400000 */
        /* <DEDUP_REMOVED lines=12> */
[----:B------:R-:W-:Y:S01]  /*c700*/  @P1 FMUL R106, R106, 0.25 ;  /* 0x3e8000006a6a1820 */ /* 0x000fe20000400000 */
[C---:B------:R-:W-:Y:S01]  /*c710*/  FSETP.GEU.AND P1, PT, |R213|.reuse, 1.175494350822287508e-38, PT ;  /* 0x00800000d500780b */ /* 0x040fe20003f2e200 */
[----:B------:R-:W-:Y:S02]  /*c720*/  @P2 FMUL R213, R213, 0.25 ;  /* 0x3e800000d5d52820 */ /* 0x000fe40000400000 */
[----:B------:R-:W-:Y:S02]  /*c730*/  @!P3 FMUL R211, R211, 16777216 ;  /* 0x4b800000d3d3b820 */ /* 0x000fe40000400000 */
[----:B------:R-:W-:Y:S02]  /*c740*/  @P2 FMUL R205, R205, 0.25 ;  /* 0x3e800000cdcd2820 */ /* 0x000fe40000400000 */
[----:B------:R-:W-:-:S02]  /*c750*/  @P2 FMUL R96, R96, 0.25 ;  /* 0x3e80000060602820 */ /* 0x000fc40000400000 */
[----:B------:R-:W2:Y:S01]  /*c760*/  MUFU.RCP R211, R211 ;  /* 0x000000d300d37308 */ /* 0x000ea20000001000 */
[----:B------:R-:W-:Y:S02]  /*c770*/  @P2 FMUL R65, R65, 0.25 ;  /* 0x3e80000041412820 */ /* 0x000fe40000400000 */
[----:B------:R-:W-:Y:S02]  /*c780*/  @P2 FMUL R88, R88, 0.25 ;  /* 0x3e80000058582820 */ /* 0x000fe40000400000 */
[----:B------:R-:W-:Y:S02]  /*c790*/  @!P1 FMUL R213, R213, 16777216 ;  /* 0x4b800000d5d59820 */ /* 0x000fe40000400000 */
[----:B------:R-:W-:Y:S02]  /*c7a0*/  @!P3 FMUL R110, R110, 16777216 ;  /* 0x4b8000006e6eb820 */ /* 0x000fe40000400000 */
[----:B------:R-:W-:Y:S02]  /*c7b0*/  @P2 FMUL R202, R202, 0.25 ;  /* 0x3e800000caca2820 */ /* 0x000fe40000400000 */
[----:B------:R-:W3:Y:S01]  /*c7c0*/  MUFU.RCP R213, R213 ;  /* 0x000000d500d57308 */ /* 0x000ee20000001000 */
[----:B------:R-:W-:-:S02]  /*c7d0*/  @P2 FMUL R101, R101, 0.25 ;  /* 0x3e80000065652820 */ /* 0x000fc40000400000 */
[----:B-1----:R-:W-:Y:S02]  /*c7e0*/  FMUL R73, R219, R79 ;  /* 0x0000004fdb497220 */ /* 0x002fe40000400000 */
[----:B------:R-:W-:Y:S02]  /*c7f0*/  @!P3 FMUL R103, R103, 16777216 ;  /* 0x4b8000006767b820 */ /* 0x000fe40000400000 */
[----:B------:R-:W-:Y:S02]  /*c800*/  FMUL R79, R219, R214 ;  /* 0x000000d6db4f7220 */ /* 0x000fe40000400000 */
[----:B------:R-:W-:Y:S02]  /*c810*/  @!P3 FMUL R91, R91, 16777216 ;  /* 0x4b8000005b5bb820 */ /* 0x000fe40000400000 */
[----:B0-----:R-:W-:Y:S02]  /*c820*/  FMUL R214, R225, R70 ;  /* 0x00000046e1d67220 */ /* 0x001fe40000400000 */
[----:B------:R-:W-:-:S02]  /*c830*/  @!P1 FMUL R205, R205, 16777216 ;  /* 0x4b800000cdcd9820 */ /* 0x000fc40000400000 */
[----:B------:R-:W-:Y:S02]  /*c840*/  @!P1 FMUL R96, R96, 16777216 ;  /* 0x4b80000060609820 */ /* 0x000fe40000400000 */
[----:B------:R-:W-:Y:S02]  /*c850*/  @!P1 FMUL R65, R65, 16777216 ;  /* 0x4b80000041419820 */ /* 0x000fe40000400000 */
[----:B------:R-:W-:Y:S02]  /*c860*/  @!P1 FMUL R88, R88, 16777216 ;  /* 0x4b80000058589820 */ /* 0x000fe40000400000 */
[----:B------:R-:W-:Y:S02]  /*c870*/  FFMA.FTZ R80, R63, 1.1920928955078125e-07, R80 ;  /* 0x340000003f507823 */ /* 0x000fe40000010050 */
[----:B--2---:R-:W-:Y:S02]  /*c880*/  FMUL R70, R211, R110 ;  /* 0x0000006ed3467220 */ /* 0x004fe40000400000 */
[----:B------:R-:W-:-:S02]  /*c890*/  @!P1 FMUL R202, R202, 16777216 ;  /* 0x4b800000caca9820 */ /* 0x000fc40000400000 */
[----:B------:R-:W-:Y:S02]  /*c8a0*/  @!P1 FMUL R101, R101, 16777216 ;  /* 0x4b80000065659820 */ /* 0x000fe40000400000 */
[----:B------:R-:W-:Y:S02]  /*c8b0*/  FMUL R63, R219, R78 ;  /* 0x0000004edb3f7220 */ /* 0x000fe40000400000 */
[----:B------:R-:W-:Y:S02]  /*c8c0*/  FMUL R209, R225, R222 ;  /* 0x000000dee1d17220 */ /* 0x000fe40000400000 */
[----:B------:R-:W-:Y:S02]  /*c8d0*/  FMUL R110, R211, R103 ;  /* 0x00000067d36e7220 */ /* 0x000fe40000400000 */
[----:B------:R-:W-:Y:S02]  /*c8e0*/  @P2 FMUL R97, R97, 0.25 ;  /* 0x3e80000061612820 */ /* 0x000fe40000400000 */
[----:B------:R-:W-:-:S02]  /*c8f0*/  FMUL R78, R219, R59 ;  /* 0x0000003bdb4e7220 */ /* 0x000fc40000400000 */
[----:B------:R-:W-:Y:S02]  /*c900*/  FMUL R222, R225, R56 ;  /* 0x00000038e1de7220 */ /* 0x000fe40000400000 */
[----:B------:R-:W-:Y:S02]  /*c910*/  FMUL R103, R211, R91 ;  /* 0x0000005bd3677220 */ /* 0x000fe40000400000 */
[----:B------:R-:W-:Y:S02]  /*c920*/  @P2 FMUL R64, R64, 0.25 ;  /* 0x3e80000040402820 */ /* 0x000fe40000400000 */
[----:B------:R-:W-:Y:S02]  /*c930*/  @P2 FMUL R89, R89, 0.25 ;  /* 0x3e80000059592820 */ /* 0x000fe40000400000 */
[C---:B---3--:R-:W-:Y:S02]  /*c940*/  FMUL R59, R213.reuse, R205 ;  /* 0x000000cdd53b7220 */ /* 0x048fe40000400000 */
[----:B------:R-:W-:-:S02]  /*c950*/  FMUL R96, R213, R96 ;  /* 0x00000060d5607220 */ /* 0x000fc40000400000 */
[C---:B------:R-:W-:Y:S02]  /*c960*/  FMUL R91, R213.reuse, R65 ;  /* 0x00000041d55b7220 */ /* 0x040fe40000400000 */
[----:B------:R-:W-:Y:S01]  /*c970*/  FMUL R56, R213, R88 ;  /* 0x00000058d5387220 */ /* 0x000fe20000400000 */
[----:B------:R-:W-:Y:S01]  /*c980*/  F2FP.PACK_AB R59, R59, R96 ;  /* 0x000000603b3b723e */ /* 0x000fe200000000ff */
[----:B------:R-:W-:Y:S01]  /*c990*/  @P2 FMUL R104, R104, 0.25 ;  /* 0x3e80000068682820 */ /* 0x000fe20000400000 */
[----:B------:R-:W-:Y:S01]  /*c9a0*/  MOV R96, 0x3dc6b27f ;  /* 0x3dc6b27f00607802 */ /* 0x000fe20000000f00 */
[C---:B------:R-:W-:Y:S02]  /*c9b0*/  FMUL R65, R213.reuse, R202 ;  /* 0x000000cad5417220 */ /* 0x040fe40000400000 */
[----:B------:R-:W-:Y:S02]  /*c9c0*/  FMUL R88, R213, R101 ;  /* 0x00000065d5587220 */ /* 0x000fe40000400000 */
[----:B------:R-:W-:-:S02]  /*c9d0*/  FFMA.FTZ R83, R208, 1.1920928955078125e-07, R83 ;  /* 0x34000000d0537823 */ /* 0x000fc40000010053 */
[----:B------:R-:W-:Y:S01]  /*c9e0*/  FMUL R77, R219, R60 ;  /* 0x0000003cdb4d7220 */ /* 0x000fe20000400000 */
[----:B------:R-:W-:Y:S01]  /*c9f0*/  F2FP.PACK_AB R65, R65, R88 ;  /* 0x000000584141723e */ /* 0x000fe200000000ff */
[----:B------:R-:W-:Y:S02]  /*ca00*/  @P2 FMUL R206, R206, 0.25 ;  /* 0x3e800000cece2820 */ /* 0x000fe40000400000 */
[----:B------:R-:W-:Y:S02]  /*ca10*/  @!P1 FMUL R97, R97, 16777216 ;  /* 0x4b80000061619820 */ /* 0x000fe40000400000 */
[C---:B------:R-:W-:Y:S02]  /*ca20*/  FMUL R208, R219.reuse, R224 ;  /* 0x000000e0dbd07220 */ /* 0x040fe40000400000 */
[----:B------:R-:W-:Y:S02]  /*ca30*/  FMUL R60, R219, R212 ;  /* 0x000000d4db3c7220 */ /* 0x000fe40000400000 */
[----:B------:R-:W-:Y:S01]  /*ca40*/  FMUL R207, R225, R218 ;  /* 0x000000dae1cf7220 */ /* 0x000fe20000400000 */
[----:B------:R-:W-:Y:S01]  /*ca50*/  F2FP.PACK_AB R63, R63, R208 ;  /* 0x000000d03f3f723e */ /* 0x000fe200000000ff */
[----:B------:R-:W-:-:S02]  /*ca60*/  @!P3 FMUL R94, R94, 16777216 ;  /* 0x4b8000005e5eb820 */ /* 0x000fc40000400000 */
[----:B------:R-:W-:Y:S02]  /*ca70*/  @P2 FMUL R108, R108, 0.25 ;  /* 0x3e8000006c6c2820 */ /* 0x000fe40000400000 */
[----:B------:R-:W-:Y:S02]  /*ca80*/  @P2 FMUL R201, R201, 0.25 ;  /* 0x3e800000c9c92820 */ /* 0x000fe40000400000 */
[----:B------:R-:W-:Y:S02]  /*ca90*/  @P2 FMUL R100, R100, 0.25 ;  /* 0x3e80000064642820 */ /* 0x000fe40000400000 */
[----:B------:R-:W-:Y:S02]  /*caa0*/  @!P1 FMUL R64, R64, 16777216 ;  /* 0x4b80000040409820 */ /* 0x000fe40000400000 */
[C---:B------:R-:W-:Y:S02]  /*cab0*/  FMUL R212, R225.reuse, R226 ;  /* 0x000000e2e1d47220 */ /* 0x040fe40000400000 */
[----:B------:R-:W-:-:S02]  /*cac0*/  FMUL R215, R225, R215 ;  /* 0x000000d7e1d77220 */ /* 0x000fc40000400000 */
[C---:B------:R-:W-:Y:S02]  /*cad0*/  FMUL R216, R225.reuse, R216 ;  /* 0x000000d8e1d87220 */ /* 0x040fe40000400000 */
[C---:B------:R-:W-:Y:S02]  /*cae0*/  FMUL R218, R225.reuse, R69 ;  /* 0x00000045e1da7220 */ /* 0x040fe40000400000 */
[C---:B------:R-:W-:Y:S02]  /*caf0*/  FMUL R217, R225.reuse, R68 ;  /* 0x00000044e1d97220 */ /* 0x040fe40000400000 */
[C---:B------:R-:W-:Y:S02]  /*cb00*/  FMUL R220, R225.reuse, R220 ;  /* 0x000000dce1dc7220 */ /* 0x040fe40000400000 */
[C---:B------:R-:W-:Y:S02]  /*cb10*/  FMUL R221, R225.reuse, R58 ;  /* 0x0000003ae1dd7220 */ /* 0x040fe40000400000 */
[----:B------:R-:W-:-:S02]  /*cb20*/  FMUL R223, R225, R57 ;  /* 0x00000039e1df7220 */ /* 0x000fc40000400000 */
[C---:B------:R-:W-:Y:S02]  /*cb30*/  FMUL R53, R225.reuse, R53 ;  /* 0x00000035e1357220 */ /* 0x040fe40000400000 */
[C---:B------:R-:W-:Y:S02]  /*cb40*/  FMUL R52, R225.reuse, R52 ;  /* 0x00000034e1347220 */ /* 0x040fe40000400000 */
[----:B------:R-:W-:Y:S02]  /*cb50*/  FMUL R224, R225, R49 ;  /* 0x00000031e1e07220 */ /* 0x000fe40000400000 */
[----:B------:R-:W-:Y:S02]  /*cb60*/  @!P3 FMUL R99, R99, 16777216 ;  /* 0x4b8000006363b820 */ /* 0x000fe40000400000 */
[----:B------:R-:W-:Y:S02]  /*cb70*/  @P2 FMUL R109, R109, 0.25 ;  /* 0x3e8000006d6d2820 */ /* 0x000fe40000400000 */
[----:B------:R-:W-:Y:S01]  /*cb80*/  @P2 FMUL R105, R105, 0.25 ;  /* 0x3e80000069692820 */ /* 0x000fe20000400000 */
[----:B------:R-:W-:Y:S01]  /*cb90*/  ISETP.GE.U32.AND P2, PT, R84, 0x7f800000, PT ;  /* 0x7f8000005400780c */ /* 0x000fe20003f46070 */
[----:B------:R-:W-:-:S02]  /*cba0*/  @!P1 FMUL R89, R89, 16777216 ;  /* 0x4b80000059599820 */ /* 0x000fc40000400000 */
[----:B------:R-:W-:Y:S02]  /*cbb0*/  FMUL R225, R225, R48 ;  /* 0x00000030e1e17220 */ /* 0x000fe40000400000 */
[----:B------:R-:W-:Y:S02]  /*cbc0*/  @!P3 FMUL R67, R67, 16777216 ;  /* 0x4b8000004343b820 */ /* 0x000fe40000400000 */
[----:B------:R-:W-:Y:S01]  /*cbd0*/  @!P1 FMUL R104, R104, 16777216 ;  /* 0x4b80000068689820 */ /* 0x000fe20000400000 */
[----:B------:R-:W-:Y:S01]  /*cbe0*/  F2FP.PACK_AB R52, R52, R225 ;  /* 0x000000e13434723e */ /* 0x000fe200000000ff */
[----:B------:R-:W-:Y:S02]  /*cbf0*/  FMUL R76, R219, R71 ;  /* 0x00000047db4c7220 */ /* 0x000fe40000400000 */
[----:B------:R-:W-:Y:S02]  /*cc00*/  @!P3 FMUL R111, R111, 16777216 ;  /* 0x4b8000006f6fb820 */ /* 0x000fe40000400000 */
[----:B------:R-:W-:-:S02]  /*cc10*/  @!P3 FMUL R90, R90, 16777216 ;  /* 0x4b8000005a5ab820 */ /* 0x000fc40000400000 */
[----:B------:R-:W-:Y:S02]  /*cc20*/  @!P1 FMUL R206, R206, 16777216 ;  /* 0x4b800000cece9820 */ /* 0x000fe40000400000 */
[----:B------:R-:W-:Y:S02]  /*cc30*/  FMUL R48, R213, R97 ;  /* 0x00000061d5307220 */ /* 0x000fe40000400000 */
[----:B------:R-:W-:Y:S02]  /*cc40*/  FFMA.FTZ R82, R55, 1.1920928955078125e-07, R82 ;  /* 0x3400000037527823 */ /* 0x000fe40000010052 */
[----:B------:R-:W-:Y:S02]  /*cc50*/  FFMA.FTZ R81, R62, 1.1920928955078125e-07, R81 ;  /* 0x340000003e517823 */ /* 0x000fe40000010051 */
[----:B------:R-:W-:Y:S02]  /*cc60*/  @!P3 FMUL R95, R95, 16777216 ;  /* 0x4b8000005f5fb820 */ /* 0x000fe40000400000 */
[----:B------:R-:W-:-:S02]  /*cc70*/  @!P3 FMUL R66, R66, 16777216 ;  /* 0x4b8000004242b820 */ /* 0x000fc40000400000 */
[----:B------:R-:W-:Y:S02]  /*cc80*/  @!P3 FMUL R204, R204, 16777216 ;  /* 0x4b800000ccccb820 */ /* 0x000fe40000400000 */
[----:B------:R-:W-:Y:S02]  /*cc90*/  @!P3 FMUL R107, R107, 16777216 ;  /* 0x4b8000006b6bb820 */ /* 0x000fe40000400000 */
[----:B------:R-:W-:Y:S02]  /*cca0*/  FMUL R71, R211, R94 ;  /* 0x0000005ed3477220 */ /* 0x000fe40000400000 */
[----:B------:R-:W-:Y:S02]  /*ccb0*/  @!P1 FMUL R108, R108, 16777216 ;  /* 0x4b8000006c6c9820 */ /* 0x000fe40000400000 */
[----:B------:R-:W-:Y:S02]  /*ccc0*/  @!P1 FMUL R201, R201, 16777216 ;  /* 0x4b800000c9c99820 */ /* 0x000fe40000400000 */
[----:B------:R-:W-:-:S02]  /*ccd0*/  @!P1 FMUL R100, R100, 16777216 ;  /* 0x4b80000064649820 */ /* 0x000fc40000400000 */
[----:B------:R-:W-:Y:S02]  /*cce0*/  FMUL R97, R213, R64 ;  /* 0x00000040d5617220 */ /* 0x000fe40000400000 */
[----:B------:R-:W-:Y:S02]  /*ccf0*/  FADD R88, R51, -1 ;  /* 0xbf80000033587421 */ /* 0x000fe40000000000 */
[C---:B------:R-:W-:Y:S02]  /*cd00*/  FMUL R74, R219.reuse, R74 ;  /* 0x0000004adb4a7220 */ /* 0x040fe40000400000 */
[C---:B------:R-:W-:Y:S02]  /*cd10*/  FMUL R75, R219.reuse, R75 ;  /* 0x0000004bdb4b7220 */ /* 0x040fe40000400000 */
[C---:B------:R-:W-:Y:S02]  /*cd20*/  FMUL R62, R219.reuse, R228 ;  /* 0x000000e4db3e7220 */ /* 0x040fe40000400000 */
[----:B------:R-:W-:-:S02]  /*cd30*/  FMUL R55, R219, R230 ;  /* 0x000000e6db377220 */ /* 0x000fc40000400000 */
[C---:B------:R-:W-:Y:S02]  /*cd40*/  FMUL R61, R219.reuse, R61 ;  /* 0x0000003ddb3d7220 */ /* 0x040fe40000400000 */
[C---:B------:R-:W-:Y:S01]  /*cd50*/  FMUL R54, R219.reuse, R54 ;  /* 0x00000036db367220 */ /* 0x040fe20000400000 */
[----:B------:R-:W-:Y:S01]  /*cd60*/  F2FP.PACK_AB R62, R62, R55 ;  /* 0x000000373e3e723e */ /* 0x000fe200000000ff */
[----:B------:R-:W-:Y:S01]  /*cd70*/  FMUL R210, R219, R210 ;  /* 0x000000d2dbd27220 */ /* 0x000fe20000400000 */
[----:B------:R-:W-:Y:S01]  /*cd80*/  F2FP.PACK_AB R55, R209, R214 ;  /* 0x000000d6d137723e */ /* 0x000fe200000000ff */
[----:B------:R-:W-:Y:S01]  /*cd90*/  FMUL R94, R211, R99 ;  /* 0x00000063d35e7220 */ /* 0x000fe20000400000 */
[----:B------:R-:W-:Y:S01]  /*cda0*/  F2FP.PACK_AB R61, R61, R54 ;  /* 0x000000363d3d723e */ /* 0x000fe200000000ff */
[----:B------:R-:W-:Y:S01]  /*cdb0*/  @!P1 FMUL R109, R109, 16777216 ;  /* 0x4b8000006d6d9820 */ /* 0x000fe20000400000 */
[----:B------:R-:W-:Y:S01]  /*cdc0*/  F2FP.PACK_AB R54, R216, R217 ;  /* 0x000000d9d836723e */ /* 0x000fe200000000ff */
[----:B------:R-:W-:Y:S01]  /*cdd0*/  @!P1 FMUL R105, R105, 16777216 ;  /* 0x4b80000069699820 */ /* 0x000fe20000400000 */
[----:B------:R-:W-:Y:S01]  /*cde0*/  ISETP.GE.U32.AND P1, PT, R87, 0x7f800000, PT ;  /* 0x7f8000005700780c */ /* 0x000fe20003f26070 */
[----:B------:R-:W-:-:S02]  /*cdf0*/  FMUL R64, R213, R89 ;  /* 0x00000059d5407220 */ /* 0x000fc40000400000 */
[----:B------:R-:W-:Y:S02]  /*ce00*/  FMUL R219, R219, R50 ;  /* 0x00000032dbdb7220 */ /* 0x000fe40000400000 */
[----:B------:R-:W-:Y:S02]  /*ce10*/  FMUL R99, R211, R67 ;  /* 0x00000043d3637220 */ /* 0x000fe40000400000 */
[----:B------:R-:W-:Y:S01]  /*ce20*/  FMUL R89, R213, R104 ;  /* 0x00000068d5597220 */ /* 0x000fe20000400000 */
[----:B------:R-:W-:Y:S01]  /*ce30*/  F2FP.PACK_AB R60, R60, R219 ;  /* 0x000000db3c3c723e */ /* 0x000fe200000000ff */
[C---:B------:R-:W-:Y:S02]  /*ce40*/  FMUL R50, R211.reuse, R111 ;  /* 0x0000006fd3327220 */ /* 0x040fe40000400000 */
[----:B------:R-:W-:Y:S01]  /*ce50*/  FMUL R68, R211, R90 ;  /* 0x0000005ad3447220 */ /* 0x000fe20000400000 */
[----:B------:R-:W-:Y:S01]  /*ce60*/  F2FP.PACK_AB R56, R56, R89 ;  /* 0x000000593838723e */ /* 0x000fe200000000ff */
[----:B------:R-:W-:Y:S01]  /*ce70*/  FMUL R67, R213, R206 ;  /* 0x000000ced5437220 */ /* 0x000fe20000400000 */
[----:B------:R-:W-:Y:S01]  /*ce80*/  F2FP.PACK_AB R50, R50, R99 ;  /* 0x000000633232723e */ /* 0x000fe200000000ff */
[C---:B------:R-:W-:Y:S01]  /*ce90*/  FMUL R95, R211.reuse, R95 ;  /* 0x0000005fd35f7220 */ /* 0x040fe20000400000 */
[----:B------:R-:W-:Y:S01]  /*cea0*/  STS.128 [R200+0x180], R60 ;  /* 0x0001803cc8007388 */ /* 0x000fe20000000c00 */
[----:B------:R-:W-:Y:S01]  /*ceb0*/  FMUL R111, R211, R66 ;  /* 0x00000042d36f7220 */ /* 0x000fe20000400000 */
[----:B------:R-:W-:Y:S01]  /*cec0*/  F2FP.PACK_AB R67, R67, R48 ;  /* 0x000000304343723e */ /* 0x000fe200000000ff */
[----:B------:R-:W-:-:S02]  /*ced0*/  FMUL R49, R211, R204 ;  /* 0x000000ccd3317220 */ /* 0x000fc40000400000 */
[----:B------:R-:W-:Y:S01]  /*cee0*/  FMUL R90, R211, R107 ;  /* 0x0000006bd35a7220 */ /* 0x000fe20000400000 */
[----:B------:R-:W-:Y:S01]  /*cef0*/  F2FP.PACK_AB R70, R70, R111 ;  /* 0x0000006f4646723e */ /* 0x000fe200000000ff */
[----:B------:R-:W-:Y:S01]  /*cf00*/  FMUL R58, R213, R108 ;  /* 0x0000006cd53a7220 */ /* 0x000fe20000400000 */
[----:B------:R-:W-:Y:S01]  /*cf10*/  F2FP.PACK_AB R49, R49, R110 ;  /* 0x0000006e3131723e */ /* 0x000fe200000000ff */
[----:B------:R-:W-:Y:S01]  /*cf20*/  FMUL R57, R213, R201 ;  /* 0x000000c9d5397220 */ /* 0x000fe20000400000 */
[----:B------:R-:W-:Y:S01]  /*cf30*/  F2FP.PACK_AB R48, R103, R90 ;  /* 0x0000005a6730723e */ /* 0x000fe200000000ff */
[C---:B------:R-:W-:Y:S01]  /*cf40*/  FMUL R100, R213.reuse, R100 ;  /* 0x00000064d5647220 */ /* 0x040fe20000400000 */
[----:B------:R-:W-:Y:S01]  /*cf50*/  F2FP.PACK_AB R58, R58, R97 ;  /* 0x000000613a3a723e */ /* 0x000fe200000000ff */
[----:B------:R-:W-:Y:S02]  /*cf60*/  FFMA.FTZ R51, R88, R96, -0.16845393180847167969 ;  /* 0xbe2c7f3058337423 */ /* 0x000fe40000010060 */
[----:B------:R-:W-:Y:S01]  /*cf70*/  FMUL R66, R213, R109 ;  /* 0x0000006dd5427220 */ /* 0x000fe20000400000 */
[----:B------:R-:W-:Y:S01]  /*cf80*/  F2FP.PACK_AB R57, R57, R100 ;  /* 0x000000643939723e */ /* 0x000fe200000000ff */
[----:B------:R-:W-:-:S02]  /*cf90*/  FMUL R105, R213, R105 ;  /* 0x00000069d5697220 */ /* 0x000fc40000400000 */
[----:B------:R-:W-:Y:S01]  /*cfa0*/  @!P3 FMUL R98, R98, 16777216 ;  /* 0x4b8000006262b820 */ /* 0x000fe20000400000 */
[----:B------:R-:W-:Y:S01]  /*cfb0*/  F2FP.PACK_AB R66, R66, R91 ;  /* 0x0000005b4242723e */ /* 0x000fe200000000ff */
[----:B------:R-:W-:Y:S01]  /*cfc0*/  @!P3 FMUL R203, R203, 16777216 ;  /* 0x4b800000cbcbb820 */ /* 0x000fe20000400000 */
[----:B------:R-:W-:Y:S01]  /*cfd0*/  F2FP.PACK_AB R64, R64, R105 ;  /* 0x000000694040723e */ /* 0x000fe200000000ff */
[----:B------:R-:W-:Y:S01]  /*cfe0*/  @!P3 FMUL R102, R102, 16777216 ;  /* 0x4b8000006666b820 */ /* 0x000fe20000400000 */
[----:B------:R0:W-:Y:S01]  /*cff0*/  STS.128 [R200], R56 ;  /* 0x00000038c8007388 */ /* 0x0001e20000000c00 */
[----:B------:R-:W-:Y:S01]  /*d000*/  @!P3 FMUL R106, R106, 16777216 ;  /* 0x4b8000006a6ab820 */ /* 0x000fe20000400000 */
[----:B------:R-:W-:Y:S01]  /*d010*/  FSETP.NEU.AND P3, PT, R84, RZ, PT ;  /* 0x000000ff5400720b */ /* 0x000fe20003f6d000 */
[----:B------:R-:W-:Y:S01]  /*d020*/  FFMA.FTZ R89, R88, R51, 0.1716887056827545166 ;  /* 0x3e2fcf2a58597423 */ /* 0x000fe20000010033 */
[----:B------:R-:W-:Y:S01]  /*d030*/  F2FP.PACK_AB R51, R95, R94 ;  /* 0x0000005e5f33723e */ /* 0x000fe200000000ff */
[C---:B------:R-:W-:Y:S01]  /*d040*/  FMUL R98, R211.reuse, R98 ;  /* 0x00000062d3627220 */ /* 0x040fe20000400000 */
[----:B------:R-:W-:Y:S01]  /*d050*/  STS.128 [R200+0x200], R64 ;  /* 0x00020040c8007388 */ /* 0x000fe20000000c00 */
[----:B------:R-:W-:-:S02]  /*d060*/  FMUL R69, R211, R203 ;  /* 0x000000cbd3457220 */ /* 0x000fc40000400000 */
[C---:B------:R-:W-:Y:S01]  /*d070*/  FMUL R102, R211.reuse, R102 ;  /* 0x00000066d3667220 */ /* 0x040fe20000400000 */
[----:B------:R1:W-:Y:S01]  /*d080*/  STS.128 [R200+0x280], R48 ;  /* 0x00028030c8007388 */ /* 0x0003e20000000c00 */
[----:B------:R-:W-:Y:S01]  /*d090*/  FMUL R211, R211, R106 ;  /* 0x0000006ad3d37220 */ /* 0x000fe20000400000 */
[----:B------:R-:W-:Y:S01]  /*d0a0*/  F2FP.PACK_AB R71, R71, R98 ;  /* 0x000000624747723e */ /* 0x000fe200000000ff */
[----:B------:R-:W-:Y:S01]  /*d0b0*/  IMAD.IADD R93, R86, 0x1, -R93 ;  /* 0x00000001565d7824 */ /* 0x000fe200078e0a5d */
[----:B------:R-:W-:Y:S01]  /*d0c0*/  F2FP.PACK_AB R69, R69, R102 ;  /* 0x000000664545723e */ /* 0x000fe200000000ff */
[----:B------:R-:W-:Y:S01]  /*d0d0*/  FADD R92, R92, -1 ;  /* 0xbf8000005c5c7421 */ /* 0x000fe20000000000 */
[----:B0-----:R-:W-:Y:S01]  /*d0e0*/  F2FP.PACK_AB R56, R53, R224 ;  /* 0x000000e03538723e */ /* 0x001fe200000000ff */
[----:B------:R-:W-:Y:S01]  /*d0f0*/  FFMA.FTZ R89, R88, R89, -0.17900948226451873779 ;  /* 0xbe374e4358597423 */ /* 0x000fe20000010059 */
[----:B------:R-:W-:Y:S01]  /*d100*/  F2FP.PACK_AB R68, R68, R211 ;  /* 0x000000d34444723e */ /* 0x000fe200000000ff */
[----:B------:R-:W-:Y:S01]  /*d110*/  FADD R93, R93, -1 ;  /* 0xbf8000005d5d7421 */ /* 0x000fe20000000000 */
[----:B------:R-:W-:Y:S01]  /*d120*/  F2FP.PACK_AB R53, R221, R222 ;  /* 0x000000dedd35723e */ /* 0x000fe200000000ff */
[----:B------:R-:W-:Y:S01]  /*d130*/  FADD R91, R72, -1 ;  /* 0xbf800000485b7421 */ /* 0x000fe20000000000 */
[----:B------:R-:W-:Y:S01]  /*d140*/  F2FP.PACK_AB R57, R220, R223 ;  /* 0x000000dfdc39723e */ /* 0x000fe200000000ff */
[----:B------:R-:W-:Y:S01]  /*d150*/  FFMA.FTZ R89, R88, R89, 0.20512372255325317383 ;  /* 0x3e520bf458597423 */ /* 0x000fe20000010059 */
[----:B------:R-:W-:Y:S01]  /*d160*/  F2FP.PACK_AB R58, R215, R218 ;  /* 0x000000dad73a723e */ /* 0x000fe200000000ff */
[----:B------:R-:W-:Y:S01]  /*d170*/  STS.128 [R200+0x80], R68 ;  /* 0x00008044c8007388 */ /* 0x000fe20000000c00 */
[C---:B-1----:R-:W-:Y:S01]  /*d180*/  FFMA.FTZ R49, R92.reuse, R96, -0.16845393180847167969 ;  /* 0xbe2c7f305c317423 */ /* 0x042fe20000010060 */
[----:B------:R-:W-:Y:S01]  /*d190*/  F2FP.PACK_AB R59, R207, R212 ;  /* 0x000000d4cf3b723e */ /* 0x000fe200000000ff */
[----:B------:R-:W-:Y:S01]  /*d1a0*/  FFMA.FTZ R48, R93, R96, -0.16845393180847167969 ;  /* 0xbe2c7f305d307423 */ /* 0x000fe20000010060 */
[----:B------:R-:W-:Y:S01]  /*d1b0*/  F2FP.PACK_AB R64, R79, R210 ;  /* 0x000000d24f40723e */ /* 0x000fe200000000ff */
[----:B------:R-:W-:Y:S01]  /*d1c0*/  FFMA.FTZ R50, R91, R96, -0.16845393180847167969 ;  /* 0xbe2c7f305b327423 */ /* 0x000fe20000010060 */
[----:B------:R-:W-:Y:S01]  /*d1d0*/  F2FP.PACK_AB R65, R77, R78 ;  /* 0x0000004e4d41723e */ /* 0x000fe200000000ff */
[----:B------:R-:W-:Y:S01]  /*d1e0*/  FFMA.FTZ R49, R92, R49, 0.1716887056827545166 ;  /* 0x3e2fcf2a5c317423 */ /* 0x000fe20000010031 */
[----:B------:R-:W-:Y:S01]  /*d1f0*/  F2FP.PACK_AB R66, R75, R76 ;  /* 0x0000004c4b42723e */ /* 0x000fe200000000ff */
[----:B------:R-:W-:Y:S01]  /*d200*/  STS.128 [R200+0x100], R52 ;  /* 0x00010034c8007388 */ /* 0x000fe20000000c00 */
[----:B------:R-:W-:Y:S01]  /*d210*/  F2FP.PACK_AB R67, R73, R74 ;  /* 0x0000004a4943723e */ /* 0x000fe200000000ff */
[----:B------:R-:W-:-:S02]  /*d220*/  FFMA.FTZ R89, R88, R89, -0.24046532809734344482 ;  /* 0xbe763c8b58597423 */ /* 0x000fc40000010059 */
[----:B------:R0:W-:Y:S01]  /*d230*/  STS.128 [R200+0x300], R56 ;  /* 0x00030038c8007388 */ /* 0x0001e20000000c00 */
[----:B------:R-:W-:Y:S02]  /*d240*/  FFMA.FTZ R48, R93, R48, 0.1716887056827545166 ;  /* 0x3e2fcf2a5d307423 */ /* 0x000fe40000010030 */
[----:B------:R-:W-:Y:S01]  /*d250*/  FFMA.FTZ R50, R91, R50, 0.1716887056827545166 ;  /* 0x3e2fcf2a5b327423 */ /* 0x000fe20000010032 */
[----:B------:R1:W-:Y:S01]  /*d260*/  STS.128 [R200+0x380], R64 ;  /* 0x00038040c8007388 */ /* 0x0003e20000000c00 */
[----:B------:R-:W-:Y:S02]  /*d270*/  FFMA.FTZ R49, R92, R49, -0.17900948226451873779 ;  /* 0xbe374e435c317423 */ /* 0x000fe40000010031 */
[----:B------:R-:W-:Y:S01]  /*d280*/  FFMA.FTZ R89, R88, R89, 0.28857114911079406738 ;  /* 0x3e93bf9958597423 */ /* 0x000fe20000010059 */
[----:B------:R-:W-:Y:S01]  /*d290*/  BAR.SYNC.DEFER_BLOCKING 0x0 ;  /* 0x0000000000007b1d */ /* 0x000fe20000010000 */
[----:B------:R-:W-:Y:S02]  /*d2a0*/  FFMA.FTZ R48, R93, R48, -0.17900948226451873779 ;  /* 0xbe374e435d307423 */ /* 0x000fe40000010030 */
[----:B------:R-:W-:-:S02]  /*d2b0*/  FFMA.FTZ R50, R91, R50, -0.17900948226451873779 ;  /* 0xbe374e435b327423 */ /* 0x000fc40000010032 */
[----:B------:R-:W-:Y:S02]  /*d2c0*/  FFMA.FTZ R89, R88, R89, -0.36067417263984680176 ;  /* 0xbeb8aa4958597423 */ /* 0x000fe40000010059 */
[----:B------:R-:W-:Y:S02]  /*d2d0*/  FFMA.FTZ R60, R93, R48, 0.20512372255325317383 ;  /* 0x3e520bf45d3c7423 */ /* 0x000fe40000010030 */
[C---:B0-----:R-:W-:Y:S02]  /*d2e0*/  FFMA.FTZ R57, R92.reuse, R49, 0.20512372255325317383 ;  /* 0x3e520bf45c397423 */ /* 0x041fe40000010031 */
[----:B------:R-:W-:Y:S02]  /*d2f0*/  FFMA.FTZ R62, R91, R50, 0.20512372255325317383 ;  /* 0x3e520bf45b3e7423 */ /* 0x000fe40000010032 */
[----:B------:R-:W-:Y:S02]  /*d300*/  FFMA.FTZ R61, R92, R57, -0.24046532809734344482 ;  /* 0xbe763c8b5c3d7423 */ /* 0x000fe40000010039 */
[----:B------:R-:W-:-:S02]  /*d310*/  FFMA.FTZ R89, R88, R89, 0.48089820146560668945 ;  /* 0x3ef6384a58597423 */ /* 0x000fc40000010059 */
[----:B-1----:R-:W-:Y:S02]  /*d320*/  FFMA.FTZ R64, R93, R60, -0.24046532809734344482 ;  /* 0xbe763c8b5d407423 */ /* 0x002fe4000001003c */
[----:B------:R-:W-:Y:S02]  /*d330*/  FFMA.FTZ R66, R91, R62, -0.24046532809734344482 ;  /* 0xbe763c8b5b427423 */ /* 0x000fe4000001003e */
[----:B------:R-:W-:Y:S02]  /*d340*/  FFMA.FTZ R65, R92, R61, 0.28857114911079406738 ;  /* 0x3e93bf995c417423 */ /* 0x000fe4000001003d */
[----:B------:R-:W-:Y:S01]  /*d350*/  FFMA.FTZ R89, R88, R89, -0.72134751081466674805 ;  /* 0xbf38aa3b58597423 */ /* 0x000fe20000010059 */
[----:B------:R-:W0:Y:S01]  /*d360*/  LDS.128 R48, [R0] ;  /* 0x0000000000307984 */ /* 0x000e220000000c00 */
[----:B------:R-:W-:Y:S02]  /*d370*/  FFMA.FTZ R68, R93, R64, 0.28857114911079406738 ;  /* 0x3e93bf995d447423 */ /* 0x000fe40000010040 */
[----:B------:R-:W-:Y:S01]  /*d380*/  FFMA.FTZ R70, R91, R66, 0.28857114911079406738 ;  /* 0x3e93bf995b467423 */ /* 0x000fe20000010042 */
[----:B------:R-:W1:Y:S01]  /*d390*/  LDS.128 R52, [R0+0x400] ;  /* 0x0004000000347984 */ /* 0x000e620000000c00 */
[----:B------:R-:W-:-:S02]  /*d3a0*/  FFMA.FTZ R69, R92, R65, -0.36067417263984680176 ;  /* 0xbeb8aa495c457423 */ /* 0x000fc40000010041 */
[----:B------:R-:W-:Y:S01]  /*d3b0*/  FMUL R89, R88, R89 ;  /* 0x0000005958597220 */ /* 0x000fe20000400000 */
[----:B------:R-:W2:Y:S01]  /*d3c0*/  LDS.128 R56, [R0+0x800] ;  /* 0x0008000000387984 */ /* 0x000ea20000000c00 */
[----:B------:R-:W-:Y:S02]  /*d3d0*/  FFMA.FTZ R72, R93, R68, -0.36067417263984680176 ;  /* 0xbeb8aa495d487423 */ /* 0x000fe40000010044 */
[----:B------:R-:W-:Y:S01]  /*d3e0*/  FFMA.FTZ R74, R91, R70, -0.36067417263984680176 ;  /* 0xbeb8aa495b4a7423 */ /* 0x000fe20000010046 */
[----:B------:R-:W3:Y:S01]  /*d3f0*/  LDS.128 R60, [R0+0xc00] ;  /* 0x000c0000003c7984 */ /* 0x000ee20000000c00 */
[----:B------:R-:W-:Y:S02]  /*d400*/  FFMA.FTZ R73, R92, R69, 0.48089820146560668945 ;  /* 0x3ef6384a5c497423 */ /* 0x000fe40000010045 */
[----:B------:R-:W-:Y:S01]  /*d410*/  FMUL R89, R88, R89 ;  /* 0x0000005958597220 */ /* 0x000fe20000400000 */
[----:B------:R-:W4:Y:S01]  /*d420*/  LDS.128 R64, [R0+0x1000] ;  /* 0x0010000000407984 */ /* 0x000f220000000c00 */
[----:B------:R-:W-:-:S02]  /*d430*/  FFMA.FTZ R76, R93, R72, 0.48089820146560668945 ;  /* 0x3ef6384a5d4c7423 */ /* 0x000fc40000010048 */
[----:B------:R-:W-:Y:S01]  /*d440*/  FFMA.FTZ R78, R91, R74, 0.48089820146560668945 ;  /* 0x3ef6384a5b4e7423 */ /* 0x000fe2000001004a */
[----:B------:R-:W5:Y:S01]  /*d450*/  LDS.128 R68, [R0+0x1400] ;  /* 0x0014000000447984 */ /* 0x000f620000000c00 */
[----:B------:R-:W-:Y:S02]  /*d460*/  FFMA.FTZ R77, R92, R73, -0.72134751081466674805 ;  /* 0xbf38aa3b5c4d7423 */ /* 0x000fe40000010049 */
[----:B------:R-:W-:Y:S01]  /*d470*/  FFMA.FTZ R88, R88, 1.4426950216293334961, R89 ;  /* 0x3fb8aa3b58587823 */ /* 0x000fe20000010059 */
[----:B------:R-:W5:Y:S01]  /*d480*/  LDS.128 R72, [R0+0x1800] ;  /* 0x0018000000487984 */ /* 0x000f620000000c00 */
[----:B------:R-:W-:Y:S02]  /*d490*/  FFMA.FTZ R90, R93, R76, -0.72134751081466674805 ;  /* 0xbf38aa3b5d5a7423 */ /* 0x000fe4000001004c */
[----:B------:R-:W-:Y:S02]  /*d4a0*/  FFMA.FTZ R94, R91, R78, -0.72134751081466674805 ;  /* 0xbf38aa3b5b5e7423 */ /* 0x000fe4000001004e */
[----:B------:R-:W-:-:S02]  /*d4b0*/  FMUL R89, R92, R77 ;  /* 0x0000004d5c597220 */ /* 0x000fc40000400000 */
[----:B------:R0:W5:Y:S01]  /*d4c0*/  LDS.128 R76, [R0+0x1c00] ;  /* 0x001c0000004c7984 */ /* 0x0001620000000c00 */
[C---:B------:R-:W-:Y:S02]  /*d4d0*/  FMUL R94, R91.reuse, R94 ;  /* 0x0000005e5b5e7220 */ /* 0x040fe40000400000 */
[C---:B------:R-:W-:Y:S02]  /*d4e0*/  FMUL R89, R92.reuse, R89 ;  /* 0x000000595c597220 */ /* 0x040fe40000400000 */
[C---:B------:R-:W-:Y:S02]  /*d4f0*/  FMUL R94, R91.reuse, R94 ;  /* 0x0000005e5b5e7220 */ /* 0x040fe40000400000 */
[----:B------:R-:W-:Y:S01]  /*d500*/  FFMA.FTZ R89, R92, 1.4426950216293334961, R89 ;  /* 0x3fb8aa3b5c597823 */ /* 0x000fe20000010059 */
[----:B0-----:R-:W-:Y:S01]  /*d510*/  @P5 MOV R0, 0x7f800000 ;  /* 0x7f80000000005802 */ /* 0x001fe20000000f00 */
[----:B------:R0:W-:Y:S01]  /*d520*/  STG.E.U16 [R198.64], R48 ;  /* 0x00000030c6007986 */ /* 0x0001e2000c101504 */
[----:B------:R-:W-:Y:S01]  /*d530*/  FFMA.FTZ R94, R91, 1.4426950216293334961, R94 ;  /* 0x3fb8aa3b5b5e7823 */ /* 0x000fe2000001005e */
[----:B------:R-:W-:Y:S01]  /*d540*/  PRMT R91, R48, 0x7632, R91 ;  /* 0x00007632305b7816 */ /* 0x000fe2000000005b */
[----:B------:R-:W-:Y:S01]  /*d550*/  FADD R82, R82, R89 ;  /* 0x0000005952527221 */ /* 0x000fe20000000000 */
[----:B-1----:R-:W-:Y:S01]  /*d560*/  STG.E.U16 [R196.64], R52 ;  /* 0x00000034c4007986 */ /* 0x002fe2000c101504 */
[----:B------:R-:W-:Y:S01]  /*d570*/  @P5 FFMA.FTZ R82, R85, R0, +INF ;  /* 0x7f80000055525423 */ /* 0x000fe20000010000 */
[----:B------:R-:W-:Y:S01]  /*d580*/  PRMT R0, R52, 0x7632, R0 ;  /* 0x0000763234007816 */ /* 0x000fe20000000000 */
[----:B------:R-:W-:Y:S01]  /*d590*/  FMUL R90, R93, R90 ;  /* 0x0000005a5d5a7220 */ /* 0x000fe20000400000 */
[----:B--2---:R1:W-:Y:S01]  /*d5a0*/  STG.E.U16 [R194.64], R56 ;  /* 0x00000038c2007986 */ /* 0x0043e2000c101504 */
[----:B------:R-:W-:Y:S01]  /*d5b0*/  @P2 MOV R89, 0x7f800000 ;  /* 0x7f80000000592802 */ /* 0x000fe20000000f00 */
[----:B------:R-:W-:Y:S01]  /*d5c0*/  FADD R83, R83, R88 ;  /* 0x0000005853537221 */ /* 0x000fe20000000000 */
[----:B------:R-:W-:Y:S01]  /*d5d0*/  FSETP.NEU.AND P5, PT, R86, RZ, PT ;  /* 0x000000ff5600720b */ /* 0x000fe20003fad000 */
[----:B---3--:R-:W-:Y:S01]  /*d5e0*/  STG.E.U16 [R192.64], R60 ;  /* 0x0000003cc0007986 */ /* 0x008fe2000c101504 */
[----:B0-----:R-:W-:Y:S01]  /*d5f0*/  PRMT R48, R56, 0x7632, R48 ;  /* 0x0000763238307816 */ /* 0x001fe20000000030 */
[----:B------:R-:W-:-:S02]  /*d600*/  FMUL R90, R93, R90 ;  /* 0x0000005a5d5a7220 */ /* 0x000fc40000400000 */
[----:B----4-:R0:W-:Y:S01]  /*d610*/  STG.E.U16 [R190.64], R64 ;  /* 0x00000040be007986 */ /* 0x0101e2000c101504 */
[----:B------:R-:W-:Y:S01]  /*d620*/  @P2 FFMA.FTZ R83, R84, R89, +INF ;  /* 0x7f80000054532423 */ /* 0x000fe20000010059 */
[----:B------:R-:W-:Y:S01]  /*d630*/  @P1 MOV R84, 0x7f800000 ;  /* 0x7f80000000541802 */ /* 0x000fe20000000f00 */
[----:B------:R-:W-:Y:S01]  /*d640*/  FFMA.FTZ R93, R93, 1.4426950216293334961, R90 ;  /* 0x3fb8aa3b5d5d7823 */ /* 0x000fe2000001005a */
[----:B-----5:R2:W-:Y:S01]  /*d650*/  STG.E.U16 [R188.64], R68 ;  /* 0x00000044bc007986 */ /* 0x0205e2000c101504 */
[----:B-1----:R-:W-:Y:S01]  /*d660*/  PRMT R56, R69, 0x7632, R56 ;  /* 0x0000763245387816 */ /* 0x002fe20000000038 */
[----:B------:R-:W-:Y:S01]  /*d670*/  @P4 IMAD.MOV.U32 R89, RZ, RZ, 0x7f800000 ;  /* 0x7f800000ff594424 */ /* 0x000fe200078e00ff */
[----:B------:R-:W-:Y:S01]  /*d680*/  FSETP.NEU.AND P2, PT, R85, RZ, PT ;  /* 0x000000ff5500720b */ /* 0x000fe20003f4d000 */
[----:B------:R1:W-:Y:S01]  /*d690*/  STG.E.U16 [R186.64], R72 ;  /* 0x00000048ba007986 */ /* 0x0003e2000c101504 */
[----:B------:R-:W-:Y:S01]  /*d6a0*/  FADD R81, R81, R94 ;  /* 0x0000005e51517221 */ /* 0x000fe20000000000 */
[----:B------:R-:W-:Y:S01]  /*d6b0*/  PRMT R85, R59, 0x7632, R85 ;  /* 0x000076323b557816 */ /* 0x000fe20000000055 */
[----:B------:R-:W-:Y:S01]  /*d6c0*/  @P1 FFMA.FTZ R81, R87, R84, +INF ;  /* 0x7f80000057511423 */ /* 0x000fe20000010054 */
[----:B0-----:R-:W-:Y:S01]  /*d6d0*/  PRMT R64, R64, 0x7632, R64 ;  /* 0x0000763240407816 */ /* 0x001fe20000000040 */
[----:B------:R-:W-:Y:S01]  /*d6e0*/  FADD R80, R80, R93 ;  /* 0x0000005d50507221 */ /* 0x000fe20000000000 */
[----:B------:R-:W-:Y:S01]  /*d6f0*/  PRMT R84, R55, 0x7632, R84 ;  /* 0x0000763237547816 */ /* 0x000fe20000000054 */
[----:B------:R0:W-:Y:S01]  /*d700*/  STG.E.U16 [R184.64], R76 ;  /* 0x0000004cb8007986 */ /* 0x0001e2000c101504 */
[----:B--2---:R-:W-:Y:S01]  /*d710*/  PRMT R68, R68, 0x7632, R68 ;  /* 0x0000763244447816 */ /* 0x004fe20000000044 */
[----:B------:R-:W-:Y:S01]  /*d720*/  @P4 FFMA.FTZ R80, R86, R89, +INF ;  /* 0x7f80000056504423 */ /* 0x000fe20000010059 */
[----:B------:R-:W-:Y:S01]  /*d730*/  FSETP.NEU.AND P4, PT, R87, RZ, PT ;  /* 0x000000ff5700720b */ /* 0x000fe20003f8d000 */
[----:B------:R-:W-:Y:S01]  /*d740*/  STG.E.U16 [R182.64], R91 ;  /* 0x0000005bb6007986 */ /* 0x000fe2000c101504 */
[----:B-1----:R-:W-:-:S02]  /*d750*/  PRMT R72, R72, 0x7632, R72 ;  /* 0x0000763248487816 */ /* 0x002fc40000000048 */
[----:B------:R-:W-:Y:S01]  /*d760*/  PRMT R86, R63, 0x7632, R86 ;  /* 0x000076323f567816 */ /* 0x000fe20000000056 */
[----:B------:R1:W-:Y:S01]  /*d770*/  STG.E.U16 [R8.64], R0 ;  /* 0x0000000008007986 */ /* 0x0003e2000c101504 */
[----:B------:R-:W-:Y:S02]  /*d780*/  PRMT R87, R67, 0x7632, R87 ;  /* 0x0000763243577816 */ /* 0x000fe40000000057 */
[----:B------:R-:W-:Y:S01]  /*d790*/  PRMT R88, R71, 0x7632, R88 ;  /* 0x0000763247587816 */ /* 0x000fe20000000058 */
[----:B------:R2:W-:Y:S01]  /*d7a0*/  STG.E.U16 [R10.64], R48 ;  /* 0x000000300a007986 */ /* 0x0005e2000c101504 */
[----:B0-----:R-:W-:Y:S02]  /*d7b0*/  PRMT R76, R76, 0x7632, R76 ;  /* 0x000076324c4c7816 */ /* 0x001fe4000000004c */
[----:B------:R-:W-:Y:S02]  /*d7c0*/  PRMT R89, R75, 0x7632, R89 ;  /* 0x000076324b597816 */ /* 0x000fe40000000059 */
[----:B------:R-:W-:-:S02]  /*d7d0*/  PRMT R90, R79, 0x7632, R90 ;  /* 0x000076324f5a7816 */ /* 0x000fc4000000005a */
[----:B------:R-:W-:Y:S02]  /*d7e0*/  FSEL R80, R80, -INF , P5 ;  /* 0xff80000050507808 */ /* 0x000fe40002800000 */
[----:B-1----:R-:W-:Y:S02]  /*d7f0*/  PRMT R9, R60, 0x7632, R9 ;  /* 0x000076323c097816 */ /* 0x002fe40000000009 */
[----:B------:R-:W-:Y:S02]  /*d800*/  PRMT R0, R53, 0x7632, R0 ;  /* 0x0000763235007816 */ /* 0x000fe40000000000 */
[----:B------:R-:W-:Y:S01]  /*d810*/  PRMT R8, R62, 0x7632, R8 ;  /* 0x000076323e087816 */ /* 0x000fe20000000008 */
[----:B------:R0:W-:Y:S01]  /*d820*/  STG.E.U16 [R12.64], R9 ;  /* 0x000000090c007986 */ /* 0x0001e2000c101504 */
[----:B--2---:R-:W-:Y:S02]  /*d830*/  PRMT R10, R51, 0x7632, R10 ;  /* 0x00007632330a7816 */ /* 0x004fe4000000000a */
[----:B------:R-:W-:Y:S01]  /*d840*/  FSEL R81, R81, -INF , P4 ;  /* 0xff80000051517808 */ /* 0x000fe20002000000 */
[----:B------:R-:W-:Y:S04]  /*d850*/  STG.E.U16 [R14.64], R64 ;  /* 0x000000400e007986 */ /* 0x000fe8000c101504 */
[----:B------:R1:W-:Y:S01]  /*d860*/  STG.E.U16 [R16.64], R68 ;  /* 0x0000004410007986 */ /* 0x0003e2000c101504 */
[----:B------:R-:W-:-:S03]  /*d870*/  FFMA R11, R81, 0.69314718246459960938, R6 ;  /* 0x3f317218510b7823 */ /* 0x000fc60000000006 */
[----:B------:R2:W-:Y:S01]  /*d880*/  STG.E.U16 [R18.64], R72 ;  /* 0x0000004812007986 */ /* 0x0005e2000c101504 */
[----:B0-----:R-:W-:-:S03]  /*d890*/  FSEL R9, R82, -INF , P2 ;  /* 0xff80000052097808 */ /* 0x001fc60001000000 */
[----:B------:R0:W-:Y:S02]  /*d8a0*/  STG.E.U16 [R20.64], R76 ;  /* 0x0000004c14007986 */ /* 0x0001e4000c101504 */
[----:B------:R-:W-:Y:S02]  /*d8b0*/  FFMA R9, R9, 0.69314718246459960938, R4 ;  /* 0x3f31721809097823 */ /* 0x000fe40000000004 */
[----:B------:R3:W-:Y:S01]  /*d8c0*/  STG.E.U16 [R22.64], R49 ;  /* 0x0000003116007986 */ /* 0x0007e2000c101504 */
[----:B-1----:R-:W-:-:S03]  /*d8d0*/  PRMT R68, R54, 0x7632, R68 ;  /* 0x0000763236447816 */ /* 0x002fc60000000044 */
[----:B------:R-:W-:Y:S01]  /*d8e0*/  STG.E.U16 [R24.64], R53 ;  /* 0x0000003518007986 */ /* 0x000fe2000c101504 */
[----:B--2---:R-:W-:Y:S02]  /*d8f0*/  PRMT R19, R49, 0x7632, R19 ;  /* 0x0000763231137816 */ /* 0x004fe40000000013 */
[----:B------:R-:W-:Y:S01]  /*d900*/  PRMT R72, R70, 0x7632, R72 ;  /* 0x0000763246487816 */ /* 0x000fe20000000048 */
[----:B------:R1:W-:Y:S01]  /*d910*/  STG.E.U16 [R26.64], R57 ;  /* 0x000000391a007986 */ /* 0x0003e2000c101504 */
[----:B0-----:R-:W-:-:S03]  /*d920*/  PRMT R21, R57, 0x7632, R21 ;  /* 0x0000763239157816 */ /* 0x001fc60000000015 */
[----:B------:R-:W-:Y:S01]  /*d930*/  STG.E.U16 [R28.64], R61 ;  /* 0x0000003d1c007986 */ /* 0x000fe2000c101504 */
[----:B---3--:R-:W-:Y:S02]  /*d940*/  PRMT R22, R61, 0x7632, R22 ;  /* 0x000076323d167816 */ /* 0x008fe40000000016 */
[----:B------:R-:W-:Y:S01]  /*d950*/  PRMT R23, R65, 0x7632, R23 ;  /* 0x0000763241177816 */ /* 0x000fe20000000017 */
[----:B------:R-:W-:Y:S04]  /*d960*/  STG.E.U16 [R30.64], R65 ;  /* 0x000000411e007986 */ /* 0x000fe8000c101504 */
[----:B------:R0:W-:Y:S01]  /*d970*/  STG.E.U16 [R32.64], R69 ;  /* 0x0000004520007986 */ /* 0x0001e2000c101504 */
[----:B-1----:R-:W-:-:S03]  /*d980*/  PRMT R57, R73, 0x7632, R57 ;  /* 0x0000763249397816 */ /* 0x002fc60000000039 */
[----:B------:R1:W-:Y:S04]  /*d990*/  STG.E.U16 [R34.64], R73 ;  /* 0x0000004922007986 */ /* 0x0003e8000c101504 */
[----:B------:R2:W-:Y:S04]  /*d9a0*/  STG.E.U16 [R36.64], R77 ;  /* 0x0000004d24007986 */ /* 0x0005e8000c101504 */
[----:B------:R-:W-:Y:S01]  /*d9b0*/  STG.E.U16 [R38.64], R19 ;  /* 0x0000001326007986 */ /* 0x000fe2000c101504 */
[----:B0-----:R-:W-:-:S03]  /*d9c0*/  PRMT R69, R58, 0x7632, R69 ;  /* 0x000076323a457816 */ /* 0x001fc60000000045 */
[----:B------:R0:W-:Y:S01]  /*d9d0*/  STG.E.U16 [R40.64], R0 ;  /* 0x0000000028007986 */ /* 0x0001e2000c101504 */
[----:B-1----:R-:W-:-:S03]  /*d9e0*/  PRMT R73, R74, 0x7632, R73 ;  /* 0x000076324a497816 */ /* 0x002fc60000000049 */
[----:B------:R-:W-:Y:S01]  /*d9f0*/  STG.E.U16 [R42.64], R21 ;  /* 0x000000152a007986 */ /* 0x000fe2000c101504 */
[----:B--2---:R-:W-:-:S03]  /*da00*/  PRMT R77, R77, 0x7632, R77 ;  /* 0x000076324d4d7816 */ /* 0x004fc6000000004d */
[----:B------:R-:W-:Y:S04]  /*da10*/  STG.E.U16 [R44.64], R22 ;  /* 0x000000162c007986 */ /* 0x000fe8000c101504 */
[----:B------:R-:W-:Y:S01]  /*da20*/  STG.E.U16 [R46.64], R23 ;  /* 0x000000172e007986 */ /* 0x000fe2000c101504 */
[----:B0-----:R-:W-:-:S03]  /*da30*/  PRMT R0, R50, 0x7632, R0 ;  /* 0x0000763232007816 */ /* 0x001fc60000000000 */
[----:B------:R-:W-:Y:S04]  /*da40*/  STG.E.U16 [R112.64], R56 ;  /* 0x0000003870007986 */ /* 0x000fe8000c101504 */
[----:B------:R-:W-:Y:S04]  /*da50*/  STG.E.U16 [R114.64], R57 ;  /* 0x0000003972007986 */ /* 0x000fe8000c101504 */
[----:B------:R-:W-:Y:S04]  /*da60*/  STG.E.U16 [R116.64], R77 ;  /* 0x0000004d74007986 */ /* 0x000fe8000c101504 */
[----:B------:R-:W-:Y:S04]  /*da70*/  STG.E.U16 [R118.64], R50 ;  /* 0x0000003276007986 */ /* 0x000fe8000c101504 */
[----:B------:R-:W-:Y:S04]  /*da80*/  STG.E.U16 [R120.64], R54 ;  /* 0x0000003678007986 */ /* 0x000fe8000c101504 */
[----:B------:R-:W-:Y:S04]  /*da90*/  STG.E.U16 [R122.64], R58 ;  /* 0x0000003a7a007986 */ /* 0x000fe8000c101504 */
[----:B------:R-:W-:Y:S04]  /*daa0*/  STG.E.U16 [R124.64], R62 ;  /* 0x0000003e7c007986 */ /* 0x000fe8000c101504 */
[----:B------:R0:W-:Y:S04]  /*dab0*/  STG.E.U16 [R126.64], R66 ;  /* 0x000000427e007986 */ /* 0x0001e8000c101504 */
[----:B------:R-:W-:Y:S04]  /*dac0*/  STG.E.U16 [R128.64], R70 ;  /* 0x0000004680007986 */ /* 0x000fe8000c101504 */
[----:B------:R1:W-:Y:S04]  /*dad0*/  STG.E.U16 [R130.64], R74 ;  /* 0x0000004a82007986 */ /* 0x0003e8000c101504 */
[----:B------:R-:W-:Y:S01]  /*dae0*/  STG.E.U16 [R132.64], R78 ;  /* 0x0000004e84007986 */ /* 0x000fe2000c101504 */
[----:B0-----:R-:W-:-:S03]  /*daf0*/  PRMT R66, R66, 0x7632, R66 ;  /* 0x0000763242427816 */ /* 0x001fc60000000042 */
[----:B------:R0:W-:Y:S04]  /*db00*/  STG.E.U16 [R134.64], R0 ;  /* 0x0000000086007986 */ /* 0x0001e8000c101504 */
[----:B------:R-:W-:Y:S01]  /*db10*/  STG.E.U16 [R136.64], R68 ;  /* 0x0000004488007986 */ /* 0x000fe2000c101504 */
[----:B-1----:R-:W-:-:S03]  /*db20*/  PRMT R74, R78, 0x7632, R74 ;  /* 0x000076324e4a7816 */ /* 0x002fc6000000004a */
[----:B------:R-:W-:Y:S04]  /*db30*/  STG.E.U16 [R138.64], R69 ;  /* 0x000000458a007986 */ /* 0x000fe8000c101504 */
[----:B------:R1:W-:Y:S01]  /*db40*/  STG.E.U16 [R140.64], R8 ;  /* 0x000000088c007986 */ /* 0x0003e2000c101504 */
[----:B0-----:R-:W-:-:S03]  /*db50*/  FSEL R0, R83, -INF , P3 ;  /* 0xff80000053007808 */ /* 0x001fc60001800000 */
[----:B------:R-:W-:Y:S04]  /*db60*/  STG.E.U16 [R142.64], R66 ;  /* 0x000000428e007986 */ /* 0x000fe8000c101504 */
[----:B------:R-:W-:Y:S04]  /*db70*/  STG.E.U16 [R144.64], R72 ;  /* 0x0000004890007986 */ /* 0x000fe8000c101504 */
[----:B------:R-:W-:Y:S01]  /*db80*/  STG.E.U16 [R146.64], R73 ;  /* 0x0000004992007986 */ /* 0x000fe2000c101504 */
[----:B-1----:R-:W-:-:S03]  /*db90*/  FFMA R8, R0, 0.69314718246459960938, R3 ;  /* 0x3f31721800087823 */ /* 0x002fc60000000003 */
[----:B------:R-:W-:Y:S04]  /*dba0*/  STG.E.U16 [R148.64], R74 ;  /* 0x0000004a94007986 */ /* 0x000fe8000c101504 */
        /* <DEDUP_REMOVED lines=9> */
[----:B------:R1:W-:Y:S04]  /*dc40*/  STG.E.U16 [R168.64], R84 ;  /* 0x00000054a8007986 */ /* 0x0003e8000c101504 */
[----:B------:R1:W-:Y:S04]  /*dc50*/  STG.E.U16 [R170.64], R85 ;  /* 0x00000055aa007986 */ /* 0x0003e8000c101504 */
[----:B------:R1:W-:Y:S01]  /*dc60*/  STG.E.U16 [R172.64], R86 ;  /* 0x00000056ac007986 */ /* 0x0003e2000c101504 */
[----:B0-----:R-:W-:-:S03]  /*dc70*/  FFMA R10, R80, 0.69314718246459960938, R5 ;  /* 0x3f317218500a7823 */ /* 0x001fc60000000005 */
[----:B------:R1:W-:Y:S04]  /*dc80*/  STG.E.U16 [R174.64], R87 ;  /* 0x00000057ae007986 */ /* 0x0003e8000c101504 */
[----:B------:R1:W-:Y:S04]  /*dc90*/  STG.E.U16 [R176.64], R88 ;  /* 0x00000058b0007986 */ /* 0x0003e8000c101504 */
[----:B------:R1:W-:Y:S04]  /*dca0*/  STG.E.U16 [R178.64], R89 ;  /* 0x00000059b2007986 */ /* 0x0003e8000c101504 */
[----:B------:R1:W-:Y:S04]  /*dcb0*/  STG.E.U16 [R180.64], R90 ;  /* 0x0000005ab4007986 */ /* 0x0003e8000c101504 */
[----:B------:R-:W-:Y:S06]  /*dcc0*/  BAR.SYNC.DEFER_BLOCKING 0x0 ;  /* 0x0000000000007b1d */ /* 0x000fec0000010000 */
[----:B------:R1:W-:Y:S04]  /*dcd0*/  STS.128 [R7], R8 ;  /* 0x0000000807007388 */ /* 0x0003e80000000c00 */
[----:B------:R-:W-:Y:S06]  /*dce0*/  BAR.SYNC.DEFER_BLOCKING 0x0 ;  /* 0x0000000000007b1d */ /* 0x000fec0000010000 */
[----:B------:R-:W-:Y:S05]  /*dcf0*/  @P0 EXIT ;  /* 0x000000000000094d */ /* 0x000fea0003800000 */
[----:B-1----:R-:W0:Y:S01]  /*dd00*/  LDS R7, [R2] ;  /* 0x0000000002077984 */ /* 0x002e220000000800 */
[----:B------:R-:W-:Y:S01]  /*dd10*/  IMAD R0, R234, c[0x0][0x1cc], RZ ;  /* 0x00007300ea007a24 */ /* 0x000fe200078e02ff */
[C---:B------:R-:W-:Y:S01]  /*dd20*/  SHF.L.U32 R5, R227.reuse, 0x2, RZ ;  /* 0x00000002e3057819 */ /* 0x040fe200000006ff */
[----:B------:R-:W-:-:S03]  /*dd30*/  IMAD.HI R3, R227, 0x4, RZ ;  /* 0x00000004e3037827 */ /* 0x000fc600078e02ff */
[C---:B------:R-:W-:Y:S01]  /*dd40*/  SHF.L.U32 R4, R0.reuse, 0x2, RZ ;  /* 0x0000000200047819 */ /* 0x040fe200000006ff */
[----:B------:R-:W-:-:S03]  /*dd50*/  IMAD.HI R0, R0, 0x4, RZ ;  /* 0x0000000400007827 */ /* 0x000fc600078e02ff */
[----:B------:R-:W-:-:S04]  /*dd60*/  IADD3 R4, P0, P1, R5, c[0x0][0x180], R4 ;  /* 0x0000600005047a10 */ /* 0x000fc8000791e004 */
[----:B------:R-:W-:-:S05]  /*dd70*/  IADD3.X R5, R3, c[0x0][0x184], R0, P0, P1 ;  /* 0x0000610003057a10 */ /* 0x000fca00007e2400 */
[----:B0-----:R-:W-:Y:S01]  /*dd80*/  STG.E [R4.64], R7 ;  /* 0x0000000704007986 */ /* 0x001fe2000c101904 */
[----:B------:R-:W-:Y:S05]  /*dd90*/  EXIT ;  /* 0x000000000000794d */ /* 0x000fea0003800000 */
.L_x_2:
[----:B------:R-:W-:-:S00]  /*dda0*/  BRA `(.L_x_2) ;  /* 0xfffffff000007947 */ /* 0x000fc0000383ffff */
[----:B------:R-:W-:-:S00]  /*ddb0*/  NOP ;  /* 0x0000000000007918 */ /* 0x000fc00000000000 */
        /* <DEDUP_REMOVED lines=12> */
.L_x_3:


//--------------------- .nv.global.init           --------------------------
	.section	.nv.global.init,"aw",@progbits
.nv.global.init:
	.type		_$_str,@object
	.size		_$_str,(.L_0 - _$_str)
_$_str:
        /*0000*/ 	.byte	0x5f, 0x5f, 0x43, 0x55, 0x44, 0x41, 0x5f, 0x46, 0x54, 0x5a, 0x00
.L_0:


//--------------------- .nv.shared.attn_fwd       --------------------------
	.section	.nv.shared.attn_fwd,"aw",@nobits
	.sectionflags	@""
	.align	16
